// auto-generated by cutlass_sweep.gemm — config: {"arch": "sm_90", "cluster_m": 1, "cluster_n": 1, "dtype": "e4m3", "dtype_b": "e4m3", "layout": "nt", "stages": 5, "tile_k": 128, "tile_m": 256, "tile_n": 128}
#include "cutlass/cutlass.h"
#include "cutlass/gemm/collective/collective_builder.hpp"
#include "cutlass/gemm/device/gemm_universal_adapter.h"
#include "cutlass/gemm/kernel/gemm_universal.hpp"
#include "cutlass/epilogue/collective/collective_builder.hpp"

using ElemA = cutlass::float_e4m3_t;
using ElemB = cutlass::float_e4m3_t;
using ElemCD = cutlass::float_e4m3_t;
using Acc  = float;
using TileShape    = cute::Shape<cute::_256, cute::_128, cute::_128>;
using ClusterShape = cute::Shape<cute::_1, cute::_1, cute::_1>;

using CollectiveEpilogue = typename cutlass::epilogue::collective::CollectiveBuilder<
    cutlass::arch::Sm90, cutlass::arch::OpClassTensorOp,
    TileShape, ClusterShape,
    cutlass::epilogue::collective::EpilogueTileAuto,
    Acc, Acc,
    ElemCD, cutlass::layout::RowMajor, 128 / cutlass::sizeof_bits<ElemCD>::value,
    ElemCD, cutlass::layout::RowMajor, 128 / cutlass::sizeof_bits<ElemCD>::value,
    cutlass::epilogue::collective::EpilogueScheduleAuto
  >::CollectiveOp;

using CollectiveMainloop = typename cutlass::gemm::collective::CollectiveBuilder<
    cutlass::arch::Sm90, cutlass::arch::OpClassTensorOp,
    ElemA, cutlass::layout::RowMajor, 128 / cutlass::sizeof_bits<ElemA>::value,
    ElemB, cutlass::layout::ColumnMajor, 128 / cutlass::sizeof_bits<ElemB>::value,
    Acc,
    TileShape, ClusterShape,
    cutlass::gemm::collective::StageCount<5>,
    cutlass::gemm::collective::KernelScheduleAuto
  >::CollectiveOp;

using GemmKernel = cutlass::gemm::kernel::GemmUniversal<
    cute::Shape<int,int,int,int>,
    CollectiveMainloop,
    CollectiveEpilogue
>;
using Gemm = cutlass::gemm::device::GemmUniversalAdapter<GemmKernel>;

// Force the device kernel symbol into the cubin without needing a host main.
auto* _anchor = &cutlass::device_kernel<GemmKernel>;


// ===== COMPILED SASS (sm_90a) =====

	.target	sm_90a

	.elftype	@"ET_EXEC"


//--------------------- .note.nv.tkinfo           --------------------------
	.section	.note.nv.tkinfo,"",@"SHT_NOTE"
	.sectionflags	@"SHF_NOTE_NV_TKINFO"
	.tkinfo
        /*0018*/ 	.word	0x00000002
        /*0030*/ 	.string	""
        /*0030*/ 	.string	"ptxas"
        /*0030*/ 	.string	"Cuda compilation tools, release 13.0, V13.0.88"
        /*0030*/ 	.string	"Build cuda_13.0.r13.0/compiler.36424714_0"
        /*0030*/ 	.string	"-arch sm_90a -m 64 "



//--------------------- .note.nv.cuinfo           --------------------------
	.section	.note.nv.cuinfo,"",@"SHT_NOTE"
	.sectionflags	@"SHF_NOTE_NV_CUINFO"
        /*0018*/ 	.short	0x0002
        /*001a*/ 	.short	0x005a
        /*001c*/ 	.short	0x0082
	.zero		2


//--------------------- .nv.info                  --------------------------
	.section	.nv.info,"",@"SHT_CUDA_INFO"
	.align	4


	//----- nvinfo : EIATTR_REGCOUNT
	.align		4
        /*0000*/ 	.byte	0x04, 0x2f
        /*0002*/ 	.short	(.L_12 - .L_11)
	.align		4
.L_11:
        /*0004*/ 	.word	index@(_ZN7cutlass13device_kernelINS_4gemm6kernel13GemmUniversalIN4cute5tupleIJiiiiEEENS1_10collective13CollectiveMmaINS1_37MainloopSm90TmaGmmaWarpSpecializedFP8ILi5ENS5_IJNS4_1CILi1EEESB_SB_EEENS1_35KernelTmaWarpSpecializedCooperativeEEENS5_IJNSA_ILi256EEENSA_ILi128EEESG_EEENS_12float_e4m3_tENS5_IJlSB_lEEESI_SJ_NS4_8TiledMMAINS4_8MMA_AtomIJNS4_4SM904GMMA31MMA_64x128x32_F32E4M3E4M3_SS_TNILNSN_7ScaleInE1ELSP_1EEEEEENS4_6LayoutINS5_IJNSA_ILi2EEESB_SB_EEENS5_IJSB_NSA_ILi0EEESV_EEEEENS5_IJNS4_10UnderscoreESY_SY_EEEEENS4_13SM90_TMA_LOADENS4_14ComposedLayoutINS4_7SwizzleILi3ELi4ELi3EEENS4_18smem_ptr_flag_bitsILi8EEENSS_INS5_IJNSA_ILi8EEESG_EEENS5_IJSG_SB_EEEEEEEvNS4_8identityES11_S1B_vS1C_EENS_8epilogue10collective6detail29Sm90TmaWarpSpecializedAdapterINS1F_15DefaultEpilogueISI_SJ_SJ_NS1E_6thread17LinearCombinationISI_Li1EffLNS1J_9ScaleType4KindE0ELNS_15FloatRoundStyleE2ESI_EENS1_15EpilogueDefaultEEEEEvvEEEEvNT_6ParamsE)
        /*0008*/ 	.word	0x000000a8


	//----- nvinfo : EIATTR_FRAME_SIZE
	.align		4
.L_12:
        /*000c*/ 	.byte	0x04, 0x11
        /*000e*/ 	.short	(.L_14 - .L_13)
	.align		4
.L_13:
        /*0010*/ 	.word	index@(_ZN7cutlass13device_kernelINS_4gemm6kernel13GemmUniversalIN4cute5tupleIJiiiiEEENS1_10collective13CollectiveMmaINS1_37MainloopSm90TmaGmmaWarpSpecializedFP8ILi5ENS5_IJNS4_1CILi1EEESB_SB_EEENS1_35KernelTmaWarpSpecializedCooperativeEEENS5_IJNSA_ILi256EEENSA_ILi128EEESG_EEENS_12float_e4m3_tENS5_IJlSB_lEEESI_SJ_NS4_8TiledMMAINS4_8MMA_AtomIJNS4_4SM904GMMA31MMA_64x128x32_F32E4M3E4M3_SS_TNILNSN_7ScaleInE1ELSP_1EEEEEENS4_6LayoutINS5_IJNSA_ILi2EEESB_SB_EEENS5_IJSB_NSA_ILi0EEESV_EEEEENS5_IJNS4_10UnderscoreESY_SY_EEEEENS4_13SM90_TMA_LOADENS4_14ComposedLayoutINS4_7SwizzleILi3ELi4ELi3EEENS4_18smem_ptr_flag_bitsILi8EEENSS_INS5_IJNSA_ILi8EEESG_EEENS5_IJSG_SB_EEEEEEEvNS4_8identityES11_S1B_vS1C_EENS_8epilogue10collective6detail29Sm90TmaWarpSpecializedAdapterINS1F_15DefaultEpilogueISI_SJ_SJ_NS1E_6thread17LinearCombinationISI_Li1EffLNS1J_9ScaleType4KindE0ELNS_15FloatRoundStyleE2ESI_EENS1_15EpilogueDefaultEEEEEvvEEEEvNT_6ParamsE)
        /*0014*/ 	.word	0x000000f0


	//----- nvinfo : EIATTR_MIN_STACK_SIZE
	.align		4
.L_14:
        /*0018*/ 	.byte	0x04, 0x12
        /*001a*/ 	.short	(.L_16 - .L_15)
	.align		4
.L_15:
        /*001c*/ 	.word	index@(_ZN7cutlass13device_kernelINS_4gemm6kernel13GemmUniversalIN4cute5tupleIJiiiiEEENS1_10collective13CollectiveMmaINS1_37MainloopSm90TmaGmmaWarpSpecializedFP8ILi5ENS5_IJNS4_1CILi1EEESB_SB_EEENS1_35KernelTmaWarpSpecializedCooperativeEEENS5_IJNSA_ILi256EEENSA_ILi128EEESG_EEENS_12float_e4m3_tENS5_IJlSB_lEEESI_SJ_NS4_8TiledMMAINS4_8MMA_AtomIJNS4_4SM904GMMA31MMA_64x128x32_F32E4M3E4M3_SS_TNILNSN_7ScaleInE1ELSP_1EEEEEENS4_6LayoutINS5_IJNSA_ILi2EEESB_SB_EEENS5_IJSB_NSA_ILi0EEESV_EEEEENS5_IJNS4_10UnderscoreESY_SY_EEEEENS4_13SM90_TMA_LOADENS4_14ComposedLayoutINS4_7SwizzleILi3ELi4ELi3EEENS4_18smem_ptr_flag_bitsILi8EEENSS_INS5_IJNSA_ILi8EEESG_EEENS5_IJSG_SB_EEEEEEEvNS4_8identityES11_S1B_vS1C_EENS_8epilogue10collective6detail29Sm90TmaWarpSpecializedAdapterINS1F_15DefaultEpilogueISI_SJ_SJ_NS1E_6thread17LinearCombinationISI_Li1EffLNS1J_9ScaleType4KindE0ELNS_15FloatRoundStyleE2ESI_EENS1_15EpilogueDefaultEEEEEvvEEEEvNT_6ParamsE)
        /*0020*/ 	.word	0x000000f0
.L_16:


//--------------------- .nv.compat                --------------------------
	.section	.nv.compat,"",@"SHT_CUDA_COMPAT_INFO"
	.align	4
        /*0000*/ 	.byte	0x02, 0x09, 0x01, 0x00, 0x02, 0x02, 0x04, 0x00, 0x02, 0x05, 0x05, 0x00, 0x03, 0x07, 0x01, 0x01
        /*0010*/ 	.byte	0x02, 0x03, 0x01, 0x00, 0x02, 0x06, 0x01, 0x00, 0x04, 0x0b, 0x08, 0x00, 0x00, 0x00, 0x00, 0x00
        /*0020*/ 	.byte	0x00, 0x00, 0x00, 0x00


//--------------------- .nv.info._ZN7cutlass13device_kernelINS_4gemm6kernel13GemmUniversalIN4cute5tupleIJiiiiEEENS1_10collective13CollectiveMmaINS1_37MainloopSm90TmaGmmaWarpSpecializedFP8ILi5ENS5_IJNS4_1CILi1EEESB_SB_EEENS1_35KernelTmaWarpSpecializedCooperativeEEENS5_IJNSA_ILi256EEENSA_ILi128EEESG_EEENS_12float_e4m3_tENS5_IJlSB_lEEESI_SJ_NS4_8TiledMMAINS4_8MMA_AtomIJNS4_4SM904GMMA31MMA_64x128x32_F32E4M3E4M3_SS_TNILNSN_7ScaleInE1ELSP_1EEEEEENS4_6LayoutINS5_IJNSA_ILi2EEESB_SB_EEENS5_IJSB_NSA_ILi0EEESV_EEEEENS5_IJNS4_10UnderscoreESY_SY_EEEEENS4_13SM90_TMA_LOADENS4_14ComposedLayoutINS4_7SwizzleILi3ELi4ELi3EEENS4_18smem_ptr_flag_bitsILi8EEENSS_INS5_IJNSA_ILi8EEESG_EEENS5_IJSG_SB_EEEEEEEvNS4_8identityES11_S1B_vS1C_EENS_8epilogue10collective6detail29Sm90TmaWarpSpecializedAdapterINS1F_15DefaultEpilogueISI_SJ_SJ_NS1E_6thread17LinearCombinationISI_Li1EffLNS1J_9ScaleType4KindE0ELNS_15FloatRoundStyleE2ESI_EENS1_15EpilogueDefaultEEEEEvvEEEEvNT_6ParamsE --------------------------
	.section	.nv.info._ZN7cutlass13device_kernelINS_4gemm6kernel13GemmUniversalIN4cute5tupleIJiiiiEEENS1_10collective13CollectiveMmaINS1_37MainloopSm90TmaGmmaWarpSpecializedFP8ILi5ENS5_IJNS4_1CILi1EEESB_SB_EEENS1_35KernelTmaWarpSpecializedCooperativeEEENS5_IJNSA_ILi256EEENSA_ILi128EEESG_EEENS_12float_e4m3_tENS5_IJlSB_lEEESI_SJ_NS4_8TiledMMAINS4_8MMA_AtomIJNS4_4SM904GMMA31MMA_64x128x32_F32E4M3E4M3_SS_TNILNSN_7ScaleInE1ELSP_1EEEEEENS4_6LayoutINS5_IJNSA_ILi2EEESB_SB_EEENS5_IJSB_NSA_ILi0EEESV_EEEEENS5_IJNS4_10UnderscoreESY_SY_EEEEENS4_13SM90_TMA_LOADENS4_14ComposedLayoutINS4_7SwizzleILi3ELi4ELi3EEENS4_18smem_ptr_flag_bitsILi8EEENSS_INS5_IJNSA_ILi8EEESG_EEENS5_IJSG_SB_EEEEEEEvNS4_8identityES11_S1B_vS1C_EENS_8epilogue10collective6detail29Sm90TmaWarpSpecializedAdapterINS1F_15DefaultEpilogueISI_SJ_SJ_NS1E_6thread17LinearCombinationISI_Li1EffLNS1J_9ScaleType4KindE0ELNS_15FloatRoundStyleE2ESI_EENS1_15EpilogueDefaultEEEEEvvEEEEvNT_6ParamsE,"",@"SHT_CUDA_INFO"
	.sectionflags	@""
	.align	4


	//----- nvinfo : EIATTR_CUDA_API_VERSION
	.align		4
        /*0000*/ 	.byte	0x04, 0x37
        /*0002*/ 	.short	(.L_18 - .L_17)
.L_17:
        /*0004*/ 	.word	0x00000082


	//----- nvinfo : EIATTR_KPARAM_INFO
	.align		4
.L_18:
        /*0008*/ 	.byte	0x04, 0x17
        /*000a*/ 	.short	(.L_20 - .L_19)
.L_19:
        /*000c*/ 	.word	0x00000000
        /*0010*/ 	.short	0x0000
        /*0012*/ 	.short	0x0070
        /*0014*/ 	.byte	0x00, 0xf0, 0x01, 0x10


	//----- nvinfo : EIATTR_SPARSE_MMA_MASK
	.align		4
.L_20:
        /*0018*/ 	.byte	0x03, 0x50
        /*001a*/ 	.short	0x0000


	//----- nvinfo : EIATTR_MAXREG_COUNT
	.align		4
        /*001c*/ 	.byte	0x03, 0x1b
        /*001e*/ 	.short	0x00a8


	//----- nvinfo : EIATTR_NUM_BARRIERS
	.align		4
        /*0020*/ 	.byte	0x02, 0x4c
        /*0022*/ 	.byte	0x01
	.zero		1


	//----- nvinfo : EIATTR_ANNOTATIONS
	.align		4
        /*0024*/ 	.byte	0x04, 0x55
        /*0026*/ 	.short	(.L_22 - .L_21)


	//   ....[0]....
.L_21:
        /*0028*/ 	.word	0x00000001
        /*002c*/ 	.byte	0xb0, 0x05, 0x00, 0x00, 0x01, 0x00, 0x00, 0x00, 0xd0, 0x05, 0x00, 0x00, 0x01, 0x00, 0x00, 0x00
        /* <DEDUP_REMOVED lines=185> */
        /*0bcc*/ 	.byte	0x70, 0x04, 0x01, 0x00


	//----- nvinfo : EIATTR_MERCURY_ISA_VERSION
	.align		4
.L_22:
        /*0bd0*/ 	.byte	0x03, 0x5f
        /*0bd2*/ 	.short	0x0101


	//----- nvinfo : EIATTR_INT_WARP_WIDE_INSTR_OFFSETS
	.align		4
        /*0bd4*/ 	.byte	0x04, 0x31
        /*0bd6*/ 	.short	(.L_24 - .L_23)


	//   ....[0]....
.L_23:
        /*0bd8*/ 	.word	0x00000480


	//   ....[1]....
        /*0bdc*/ 	.word	0x00000490


	//   ....[2]....
        /*0be0*/ 	.word	0x000005c0


	//----- nvinfo : EIATTR_COOP_GROUP_MASK_REGIDS
	.align		4
.L_24:
        /*0be4*/ 	.byte	0x04, 0x29
        /*0be6*/ 	.short	(.L_26 - .L_25)


	//   ....[0]....
.L_25:
        /*0be8*/ 	.word	0xffffffff


	//   ....[1]....
        /*0bec*/ 	.word	0xffffffff


	//   ....[2]....
        /*0bf0*/ 	.word	0xffffffff


	//   ....[3]....
        /*0bf4*/ 	.word	0xffffffff


	//   ....[4]....
        /*0bf8*/ 	.word	0xffffffff


	//----- nvinfo : EIATTR_COOP_GROUP_INSTR_OFFSETS
	.align		4
.L_26:
        /*0bfc*/ 	.byte	0x04, 0x28
        /*0bfe*/ 	.short	(.L_28 - .L_27)


	//   ....[0]....
.L_27:
        /*0c00*/ 	.word	0x00000070


	//   ....[1]....
        /*0c04*/ 	.word	0x00000080


	//   ....[2]....
        /*0c08*/ 	.word	0x000001a0


	//   ....[3]....
        /*0c0c*/ 	.word	0x000003d0


	//   ....[4]....
        /*0c10*/ 	.word	0x00001310


	//----- nvinfo : EIATTR_REG_RECONFIG
	.align		4
.L_28:
        /*0c14*/ 	.byte	0x01, 0x54
	.zero		2


	//----- nvinfo : EIATTR_MBARRIER_INSTR_OFFSETS
	.align		4
        /*0c18*/ 	.byte	0x04, 0x39
        /*0c1a*/ 	.short	(.L_30 - .L_29)


	//   ....[0]....
.L_29:
        /*0c1c*/ 	.word	0x00000320
        /*0c20*/ 	.word	0x000000ff
        /*0c24*/ 	.word	0x00000000
        /*0c28*/ 	.short	0x0100
        /*0c2a*/ 	.byte	0x09
	.zero		1


	//   ....[1]....
        /*0c2c*/ 	.word	0x00000330
        /*0c30*/ 	.word	0x000000ff
        /*0c34*/ 	.word	0x00000028
        /*0c38*/ 	.short	0x0100
        /*0c3a*/ 	.byte	0x09
	.zero		1


	//   ....[2]....
        /*0c3c*/ 	.word	0x00000340
        /*0c40*/ 	.word	0x000000ff
        /*0c44*/ 	.word	0x00000008
        /*0c48*/ 	.short	0x0100
        /*0c4a*/ 	.byte	0x09
	.zero		1


	//   ....[3]....
        /*0c4c*/ 	.word	0x00000350
        /*0c50*/ 	.word	0x000000ff
        /*0c54*/ 	.word	0x00000030
        /*0c58*/ 	.short	0x0100
        /*0c5a*/ 	.byte	0x09
	.zero		1


	//   ....[4]....
        /*0c5c*/ 	.word	0x00000360
        /*0c60*/ 	.word	0x000000ff
        /*0c64*/ 	.word	0x00000010
        /*0c68*/ 	.short	0x0100
        /*0c6a*/ 	.byte	0x09
	.zero		1


	//   ....[5]....
        /*0c6c*/ 	.word	0x00000370
        /*0c70*/ 	.word	0x000000ff
        /*0c74*/ 	.word	0x00000038
        /*0c78*/ 	.short	0x0100
        /*0c7a*/ 	.byte	0x09
	.zero		1


	//   ....[6]....
        /*0c7c*/ 	.word	0x00000380
        /*0c80*/ 	.word	0x000000ff
        /*0c84*/ 	.word	0x00000018
        /*0c88*/ 	.short	0x0100
        /*0c8a*/ 	.byte	0x09
	.zero		1


	//   ....[7]....
        /*0c8c*/ 	.word	0x00000390
        /*0c90*/ 	.word	0x000000ff
        /*0c94*/ 	.word	0x00000040
        /*0c98*/ 	.short	0x0100
        /*0c9a*/ 	.byte	0x09
	.zero		1


	//   ....[8]....
        /*0c9c*/ 	.word	0x000003a0
        /*0ca0*/ 	.word	0x000000ff
        /*0ca4*/ 	.word	0x00000020
        /*0ca8*/ 	.short	0x0100
        /*0caa*/ 	.byte	0x09
	.zero		1


	//   ....[9]....
        /*0cac*/ 	.word	0x000003b0
        /*0cb0*/ 	.word	0x000000ff
        /*0cb4*/ 	.word	0x00000048
        /*0cb8*/ 	.short	0x0100
        /*0cba*/ 	.byte	0x09
	.zero		1


	//   ....[10]....
        /*0cbc*/ 	.word	0x000005f0
        /*0cc0*/ 	.word	0x000000ff
        /*0cc4*/ 	.word	0x00000060
        /*0cc8*/ 	.short	0x0100
        /*0cca*/ 	.byte	0x06
	.zero		1


	//   ....[11]....
        /*0ccc*/ 	.word	0x00000600
        /*0cd0*/ 	.word	0x000000ff
        /*0cd4*/ 	.word	0x00000068
        /*0cd8*/ 	.short	0x0100
        /*0cda*/ 	.byte	0x06
	.zero		1


	//   ....[12]....
        /*0cdc*/ 	.word	0x00001b10
        /*0ce0*/ 	.word	0x000000ff
        /*0ce4*/ 	.word	0x00000000
        /*0ce8*/ 	.short	0x010a
        /*0cea*/ 	.byte	0x06
	.zero		1


	//   ....[13]....
        /*0cec*/ 	.word	0x00001b50
        /*0cf0*/ 	.word	0x000000ff
        /*0cf4*/ 	.word	0x00000000
        /*0cf8*/ 	.short	0x010a
        /*0cfa*/ 	.byte	0x06
	.zero		1


	//   ....[14]....
        /*0cfc*/ 	.word	0x00002ec0
        /*0d00*/ 	.word	0x000000ff
        /*0d04*/ 	.word	0x00000000
        /*0d08*/ 	.short	0x010a
        /*0d0a*/ 	.byte	0x10
	.zero		1


	//   ....[15]....
        /*0d0c*/ 	.word	0x00002f00
        /*0d10*/ 	.word	0x000000ff
        /*0d14*/ 	.word	0x00000000
        /*0d18*/ 	.short	0x010a
        /*0d1a*/ 	.byte	0x10
	.zero		1


	//   ....[16]....
        /*0d1c*/ 	.word	0x00004060
        /*0d20*/ 	.word	0x000000ff
        /*0d24*/ 	.word	0x00000000
        /*0d28*/ 	.short	0x0101
        /*0d2a*/ 	.byte	0x08
	.zero		1


	//   ....[17]....
        /*0d2c*/ 	.word	0x000051f0
        /*0d30*/ 	.word	0x000000ff
        /*0d34*/ 	.word	0x00000000
        /*0d38*/ 	.short	0x0101
        /*0d3a*/ 	.byte	0x08
	.zero		1


	//   ....[18]....
        /*0d3c*/ 	.word	0x0000f600
        /*0d40*/ 	.word	0x0000000d
        /*0d44*/ 	.word	0x00000028
        /*0d48*/ 	.short	0x010a
        /*0d4a*/ 	.byte	0x3f
	.zero		1


	//   ....[19]....
        /*0d4c*/ 	.word	0x0000f9c0
        /*0d50*/ 	.word	0x00000004
        /*0d54*/ 	.word	0x00000068
        /*0d58*/ 	.short	0x0101
        /*0d5a*/ 	.byte	0x3f
	.zero		1


	//   ....[20]....
        /*0d5c*/ 	.word	0x00010130
        /*0d60*/ 	.word	0x00000007
        /*0d64*/ 	.word	0x00000000
        /*0d68*/ 	.short	0x010a
        /*0d6a*/ 	.byte	0x3f
	.zero		1


	//   ....[21]....
        /*0d6c*/ 	.word	0x000101b0
        /*0d70*/ 	.word	0x00000009
        /*0d74*/ 	.word	0x00000000
        /*0d78*/ 	.short	0x010a
        /*0d7a*/ 	.byte	0x3f
	.zero		1


	//   ....[22]....
        /*0d7c*/ 	.word	0x00010240
        /*0d80*/ 	.word	0x00000006
        /*0d84*/ 	.word	0x00000000
        /*0d88*/ 	.short	0x010a
        /*0d8a*/ 	.byte	0x3f
	.zero		1


	//   ....[23]....
        /*0d8c*/ 	.word	0x000102d0
        /*0d90*/ 	.word	0x00000009
        /*0d94*/ 	.word	0x00000000
        /*0d98*/ 	.short	0x010a
        /*0d9a*/ 	.byte	0x3f
	.zero		1


	//   ....[24]....
        /*0d9c*/ 	.word	0x00010360
        /*0da0*/ 	.word	0x00000003
        /*0da4*/ 	.word	0x00000000
        /*0da8*/ 	.short	0x010a
        /*0daa*/ 	.byte	0x3f
	.zero		1


	//   ....[25]....
        /*0dac*/ 	.word	0x000103d0
        /*0db0*/ 	.word	0x00000003
        /*0db4*/ 	.word	0x00000000
        /*0db8*/ 	.short	0x010a
        /*0dba*/ 	.byte	0x3f
	.zero		1


	//   ....[26]....
        /*0dbc*/ 	.word	0x00010440
        /*0dc0*/ 	.word	0x00000000
        /*0dc4*/ 	.word	0x00000000
        /*0dc8*/ 	.short	0x010a
        /*0dca*/ 	.byte	0x3f
	.zero		1


	//   ....[27]....
        /*0dcc*/ 	.word	0x00010520
        /*0dd0*/ 	.word	0x0000000d
        /*0dd4*/ 	.word	0x00000028
        /*0dd8*/ 	.short	0x010a
        /*0dda*/ 	.byte	0x3f
	.zero		1


	//   ....[28]....
        /*0ddc*/ 	.word	0x00010600
        /*0de0*/ 	.word	0x00000007
        /*0de4*/ 	.word	0x00000000
        /*0de8*/ 	.short	0x010a
        /*0dea*/ 	.byte	0x3f
	.zero		1


	//   ....[29]....
        /*0dec*/ 	.word	0x00010650
        /*0df0*/ 	.word	0x00000009
        /*0df4*/ 	.word	0x00000000
        /*0df8*/ 	.short	0x010a
        /*0dfa*/ 	.byte	0x3f
	.zero		1


	//   ....[30]....
        /*0dfc*/ 	.word	0x000106a0
        /*0e00*/ 	.word	0x00000006
        /*0e04*/ 	.word	0x00000000
        /*0e08*/ 	.short	0x010a
        /*0e0a*/ 	.byte	0x3f
	.zero		1


	//   ....[31]....
        /*0e0c*/ 	.word	0x000106f0
        /*0e10*/ 	.word	0x00000009
        /*0e14*/ 	.word	0x00000000
        /*0e18*/ 	.short	0x010a
        /*0e1a*/ 	.byte	0x3f
	.zero		1


	//----- nvinfo : EIATTR_NUM_MBARRIERS
	.align		4
.L_30:
        /*0e1c*/ 	.byte	0x03, 0x38
        /*0e1e*/ 	.short	0x000c


	//----- nvinfo : EIATTR_EXIT_INSTR_OFFSETS
	.align		4
        /*0e20*/ 	.byte	0x04, 0x1c
        /*0e22*/ 	.short	(.L_32 - .L_31)


	//   ....[0]....
.L_31:
        /*0e24*/ 	.word	0x00000660


	//   ....[1]....
        /*0e28*/ 	.word	0x00000fb0


	//   ....[2]....
        /*0e2c*/ 	.word	0x0000ec40


	//   ....[3]....
        /*0e30*/ 	.word	0x0000f290


	//   ....[4]....
        /*0e34*/ 	.word	0x000103b0


	//----- nvinfo : EIATTR_MAX_THREADS
	.align		4
.L_32:
        /*0e38*/ 	.byte	0x04, 0x05
        /*0e3a*/ 	.short	(.L_34 - .L_33)
.L_33:
        /*0e3c*/ 	.word	0x00000180
        /*0e40*/ 	.word	0x00000001
        /*0e44*/ 	.word	0x00000001


	//----- nvinfo : EIATTR_CRS_STACK_SIZE
	.align		4
.L_34:
        /*0e48*/ 	.byte	0x04, 0x1e
        /*0e4a*/ 	.short	(.L_36 - .L_35)
.L_35:
        /*0e4c*/ 	.word	0x00000000


	//----- nvinfo : EIATTR_CBANK_PARAM_SIZE
	.align		4
.L_36:
        /*0e50*/ 	.byte	0x03, 0x19
        /*0e52*/ 	.short	0x0470


	//----- nvinfo : EIATTR_PARAM_CBANK
	.align		4
        /*0e54*/ 	.byte	0x04, 0x0a
        /*0e56*/ 	.short	(.L_38 - .L_37)
	.align		4
.L_37:
        /*0e58*/ 	.word	index@(.nv.constant0._ZN7cutlass13device_kernelINS_4gemm6kernel13GemmUniversalIN4cute5tupleIJiiiiEEENS1_10collective13CollectiveMmaINS1_37MainloopSm90TmaGmmaWarpSpecializedFP8ILi5ENS5_IJNS4_1CILi1EEESB_SB_EEENS1_35KernelTmaWarpSpecializedCooperativeEEENS5_IJNSA_ILi256EEENSA_ILi128EEESG_EEENS_12float_e4m3_tENS5_IJlSB_lEEESI_SJ_NS4_8TiledMMAINS4_8MMA_AtomIJNS4_4SM904GMMA31MMA_64x128x32_F32E4M3E4M3_SS_TNILNSN_7ScaleInE1ELSP_1EEEEEENS4_6LayoutINS5_IJNSA_ILi2EEESB_SB_EEENS5_IJSB_NSA_ILi0EEESV_EEEEENS5_IJNS4_10UnderscoreESY_SY_EEEEENS4_13SM90_TMA_LOADENS4_14ComposedLayoutINS4_7SwizzleILi3ELi4ELi3EEENS4_18smem_ptr_flag_bitsILi8EEENSS_INS5_IJNSA_ILi8EEESG_EEENS5_IJSG_SB_EEEEEEEvNS4_8identityES11_S1B_vS1C_EENS_8epilogue10collective6detail29Sm90TmaWarpSpecializedAdapterINS1F_15DefaultEpilogueISI_SJ_SJ_NS1E_6thread17LinearCombinationISI_Li1EffLNS1J_9ScaleType4KindE0ELNS_15FloatRoundStyleE2ESI_EENS1_15EpilogueDefaultEEEEEvvEEEEvNT_6ParamsE)
        /*0e5c*/ 	.short	0x0210
        /*0e5e*/ 	.short	0x0470


	//----- nvinfo : EIATTR_SW_WAR
	.align		4
.L_38:
        /*0e60*/ 	.byte	0x04, 0x36
        /*0e62*/ 	.short	(.L_40 - .L_39)
.L_39:
        /*0e64*/ 	.word	0x00000008
.L_40:


//--------------------- .nv.callgraph             --------------------------
	.section	.nv.callgraph,"",@"SHT_CUDA_CALLGRAPH"
	.align	4
	.sectionentsize	8
	.align		4
        /*0000*/ 	.word	0x00000000
	.align		4
        /*0004*/ 	.word	0xffffffff
	.align		4
        /*0008*/ 	.word	0x00000000
	.align		4
        /*000c*/ 	.word	0xfffffffe
	.align		4
        /*0010*/ 	.word	0x00000000
	.align		4
        /*0014*/ 	.word	0xfffffffd
	.align		4
        /*0018*/ 	.word	0x00000000
	.align		4
        /*001c*/ 	.word	0xfffffffc


//--------------------- .nv.constant4             --------------------------
	.section	.nv.constant4,"a",@progbits
	.align	8
	.align		8
.nv.constant4:
        /*0000*/ 	.dword	_ZN40_INTERNAL_39476c7b_4_k_cu_a5df0796_263574cuda3std3__45__cpo5beginE
	.align		8
        /*0008*/ 	.dword	_ZN40_INTERNAL_39476c7b_4_k_cu_a5df0796_263574cuda3std3__45__cpo3endE
	.align		8
        /*0010*/ 	.dword	_ZN40_INTERNAL_39476c7b_4_k_cu_a5df0796_263574cuda3std3__45__cpo6cbeginE
	.align		8
        /*0018*/ 	.dword	_ZN40_INTERNAL_39476c7b_4_k_cu_a5df0796_263574cuda3std3__45__cpo4cendE
	.align		8
        /*0020*/ 	.dword	_ZN40_INTERNAL_39476c7b_4_k_cu_a5df0796_263574cuda3std3__442_GLOBAL__N__39476c7b_4_k_cu_a5df0796_263576ignoreE
	.align		8
        /*0028*/ 	.dword	_ZN40_INTERNAL_39476c7b_4_k_cu_a5df0796_263574cuda3std3__419piecewise_constructE
	.align		8
        /*0030*/ 	.dword	_ZN40_INTERNAL_39476c7b_4_k_cu_a5df0796_263574cuda3std3__48in_placeE
	.align		8
        /*0038*/ 	.dword	_ZN40_INTERNAL_39476c7b_4_k_cu_a5df0796_263574cuda3std6ranges3__45__cpo4swapE
	.align		8
        /*0040*/ 	.dword	_ZN40_INTERNAL_39476c7b_4_k_cu_a5df0796_263574cuda3std6ranges3__45__cpo9iter_moveE
	.align		8
        /*0048*/ 	.dword	_ZN40_INTERNAL_39476c7b_4_k_cu_a5df0796_263574cute7productE
	.align		8
        /*0050*/ 	.dword	_ZN40_INTERNAL_39476c7b_4_k_cu_a5df0796_263574cute1_E


//--------------------- .text._ZN7cutlass13device_kernelINS_4gemm6kernel13GemmUniversalIN4cute5tupleIJiiiiEEENS1_10collective13CollectiveMmaINS1_37MainloopSm90TmaGmmaWarpSpecializedFP8ILi5ENS5_IJNS4_1CILi1EEESB_SB_EEENS1_35KernelTmaWarpSpecializedCooperativeEEENS5_IJNSA_ILi256EEENSA_ILi128EEESG_EEENS_12float_e4m3_tENS5_IJlSB_lEEESI_SJ_NS4_8TiledMMAINS4_8MMA_AtomIJNS4_4SM904GMMA31MMA_64x128x32_F32E4M3E4M3_SS_TNILNSN_7ScaleInE1ELSP_1EEEEEENS4_6LayoutINS5_IJNSA_ILi2EEESB_SB_EEENS5_IJSB_NSA_ILi0EEESV_EEEEENS5_IJNS4_10UnderscoreESY_SY_EEEEENS4_13SM90_TMA_LOADENS4_14ComposedLayoutINS4_7SwizzleILi3ELi4ELi3EEENS4_18smem_ptr_flag_bitsILi8EEENSS_INS5_IJNSA_ILi8EEESG_EEENS5_IJSG_SB_EEEEEEEvNS4_8identityES11_S1B_vS1C_EENS_8epilogue10collective6detail29Sm90TmaWarpSpecializedAdapterINS1F_15DefaultEpilogueISI_SJ_SJ_NS1E_6thread17LinearCombinationISI_Li1EffLNS1J_9ScaleType4KindE0ELNS_15FloatRoundStyleE2ESI_EENS1_15EpilogueDefaultEEEEEvvEEEEvNT_6ParamsE --------------------------
	.section	.text._ZN7cutlass13device_kernelINS_4gemm6kernel13GemmUniversalIN4cute5tupleIJiiiiEEENS1_10collective13CollectiveMmaINS1_37MainloopSm90TmaGmmaWarpSpecializedFP8ILi5ENS5_IJNS4_1CILi1EEESB_SB_EEENS1_35KernelTmaWarpSpecializedCooperativeEEENS5_IJNSA_ILi256EEENSA_ILi128EEESG_EEENS_12float_e4m3_tENS5_IJlSB_lEEESI_SJ_NS4_8TiledMMAINS4_8MMA_AtomIJNS4_4SM904GMMA31MMA_64x128x32_F32E4M3E4M3_SS_TNILNSN_7ScaleInE1ELSP_1EEEEEENS4_6LayoutINS5_IJNSA_ILi2EEESB_SB_EEENS5_IJSB_NSA_ILi0EEESV_EEEEENS5_IJNS4_10UnderscoreESY_SY_EEEEENS4_13SM90_TMA_LOADENS4_14ComposedLayoutINS4_7SwizzleILi3ELi4ELi3EEENS4_18smem_ptr_flag_bitsILi8EEENSS_INS5_IJNSA_ILi8EEESG_EEENS5_IJSG_SB_EEEEEEEvNS4_8identityES11_S1B_vS1C_EENS_8epilogue10collective6detail29Sm90TmaWarpSpecializedAdapterINS1F_15DefaultEpilogueISI_SJ_SJ_NS1E_6thread17LinearCombinationISI_Li1EffLNS1J_9ScaleType4KindE0ELNS_15FloatRoundStyleE2ESI_EENS1_15EpilogueDefaultEEEEEvvEEEEvNT_6ParamsE,"ax",@progbits
	.align	128
.text._ZN7cutlass13device_kernelINS_4gemm6kernel13GemmUniversalIN4cute5tupleIJiiiiEEENS1_10collective13CollectiveMmaINS1_37MainloopSm90TmaGmmaWarpSpecializedFP8ILi5ENS5_IJNS4_1CILi1EEESB_SB_EEENS1_35KernelTmaWarpSpecializedCooperativeEEENS5_IJNSA_ILi256EEENSA_ILi128EEESG_EEENS_12float_e4m3_tENS5_IJlSB_lEEESI_SJ_NS4_8TiledMMAINS4_8MMA_AtomIJNS4_4SM904GMMA31MMA_64x128x32_F32E4M3E4M3_SS_TNILNSN_7ScaleInE1ELSP_1EEEEEENS4_6LayoutINS5_IJNSA_ILi2EEESB_SB_EEENS5_IJSB_NSA_ILi0EEESV_EEEEENS5_IJNS4_10UnderscoreESY_SY_EEEEENS4_13SM90_TMA_LOADENS4_14ComposedLayoutINS4_7SwizzleILi3ELi4ELi3EEENS4_18smem_ptr_flag_bitsILi8EEENSS_INS5_IJNSA_ILi8EEESG_EEENS5_IJSG_SB_EEEEEEEvNS4_8identityES11_S1B_vS1C_EENS_8epilogue10collective6detail29Sm90TmaWarpSpecializedAdapterINS1F_15DefaultEpilogueISI_SJ_SJ_NS1E_6thread17LinearCombinationISI_Li1EffLNS1J_9ScaleType4KindE0ELNS_15FloatRoundStyleE2ESI_EENS1_15EpilogueDefaultEEEEEvvEEEEvNT_6ParamsE:
        .type           _ZN7cutlass13device_kernelINS_4gemm6kernel13GemmUniversalIN4cute5tupleIJiiiiEEENS1_10collective13CollectiveMmaINS1_37MainloopSm90TmaGmmaWarpSpecializedFP8ILi5ENS5_IJNS4_1CILi1EEESB_SB_EEENS1_35KernelTmaWarpSpecializedCooperativeEEENS5_IJNSA_ILi256EEENSA_ILi128EEESG_EEENS_12float_e4m3_tENS5_IJlSB_lEEESI_SJ_NS4_8TiledMMAINS4_8MMA_AtomIJNS4_4SM904GMMA31MMA_64x128x32_F32E4M3E4M3_SS_TNILNSN_7ScaleInE1ELSP_1EEEEEENS4_6LayoutINS5_IJNSA_ILi2EEESB_SB_EEENS5_IJSB_NSA_ILi0EEESV_EEEEENS5_IJNS4_10UnderscoreESY_SY_EEEEENS4_13SM90_TMA_LOADENS4_14ComposedLayoutINS4_7SwizzleILi3ELi4ELi3EEENS4_18smem_ptr_flag_bitsILi8EEENSS_INS5_IJNSA_ILi8EEESG_EEENS5_IJSG_SB_EEEEEEEvNS4_8identityES11_S1B_vS1C_EENS_8epilogue10collective6detail29Sm90TmaWarpSpecializedAdapterINS1F_15DefaultEpilogueISI_SJ_SJ_NS1E_6thread17LinearCombinationISI_Li1EffLNS1J_9ScaleType4KindE0ELNS_15FloatRoundStyleE2ESI_EENS1_15EpilogueDefaultEEEEEvvEEEEvNT_6ParamsE,@function
        .size           _ZN7cutlass13device_kernelINS_4gemm6kernel13GemmUniversalIN4cute5tupleIJiiiiEEENS1_10collective13CollectiveMmaINS1_37MainloopSm90TmaGmmaWarpSpecializedFP8ILi5ENS5_IJNS4_1CILi1EEESB_SB_EEENS1_35KernelTmaWarpSpecializedCooperativeEEENS5_IJNSA_ILi256EEENSA_ILi128EEESG_EEENS_12float_e4m3_tENS5_IJlSB_lEEESI_SJ_NS4_8TiledMMAINS4_8MMA_AtomIJNS4_4SM904GMMA31MMA_64x128x32_F32E4M3E4M3_SS_TNILNSN_7ScaleInE1ELSP_1EEEEEENS4_6LayoutINS5_IJNSA_ILi2EEESB_SB_EEENS5_IJSB_NSA_ILi0EEESV_EEEEENS5_IJNS4_10UnderscoreESY_SY_EEEEENS4_13SM90_TMA_LOADENS4_14ComposedLayoutINS4_7SwizzleILi3ELi4ELi3EEENS4_18smem_ptr_flag_bitsILi8EEENSS_INS5_IJNSA_ILi8EEESG_EEENS5_IJSG_SB_EEEEEEEvNS4_8identityES11_S1B_vS1C_EENS_8epilogue10collective6detail29Sm90TmaWarpSpecializedAdapterINS1F_15DefaultEpilogueISI_SJ_SJ_NS1E_6thread17LinearCombinationISI_Li1EffLNS1J_9ScaleType4KindE0ELNS_15FloatRoundStyleE2ESI_EENS1_15EpilogueDefaultEEEEEvvEEEEvNT_6ParamsE,(.L_x_331 - _ZN7cutlass13device_kernelINS_4gemm6kernel13GemmUniversalIN4cute5tupleIJiiiiEEENS1_10collective13CollectiveMmaINS1_37MainloopSm90TmaGmmaWarpSpecializedFP8ILi5ENS5_IJNS4_1CILi1EEESB_SB_EEENS1_35KernelTmaWarpSpecializedCooperativeEEENS5_IJNSA_ILi256EEENSA_ILi128EEESG_EEENS_12float_e4m3_tENS5_IJlSB_lEEESI_SJ_NS4_8TiledMMAINS4_8MMA_AtomIJNS4_4SM904GMMA31MMA_64x128x32_F32E4M3E4M3_SS_TNILNSN_7ScaleInE1ELSP_1EEEEEENS4_6LayoutINS5_IJNSA_ILi2EEESB_SB_EEENS5_IJSB_NSA_ILi0EEESV_EEEEENS5_IJNS4_10UnderscoreESY_SY_EEEEENS4_13SM90_TMA_LOADENS4_14ComposedLayoutINS4_7SwizzleILi3ELi4ELi3EEENS4_18smem_ptr_flag_bitsILi8EEENSS_INS5_IJNSA_ILi8EEESG_EEENS5_IJSG_SB_EEEEEEEvNS4_8identityES11_S1B_vS1C_EENS_8epilogue10collective6detail29Sm90TmaWarpSpecializedAdapterINS1F_15DefaultEpilogueISI_SJ_SJ_NS1E_6thread17LinearCombinationISI_Li1EffLNS1J_9ScaleType4KindE0ELNS_15FloatRoundStyleE2ESI_EENS1_15EpilogueDefaultEEEEEvvEEEEvNT_6ParamsE)
        .other          _ZN7cutlass13device_kernelINS_4gemm6kernel13GemmUniversalIN4cute5tupleIJiiiiEEENS1_10collective13CollectiveMmaINS1_37MainloopSm90TmaGmmaWarpSpecializedFP8ILi5ENS5_IJNS4_1CILi1EEESB_SB_EEENS1_35KernelTmaWarpSpecializedCooperativeEEENS5_IJNSA_ILi256EEENSA_ILi128EEESG_EEENS_12float_e4m3_tENS5_IJlSB_lEEESI_SJ_NS4_8TiledMMAINS4_8MMA_AtomIJNS4_4SM904GMMA31MMA_64x128x32_F32E4M3E4M3_SS_TNILNSN_7ScaleInE1ELSP_1EEEEEENS4_6LayoutINS5_IJNSA_ILi2EEESB_SB_EEENS5_IJSB_NSA_ILi0EEESV_EEEEENS5_IJNS4_10UnderscoreESY_SY_EEEEENS4_13SM90_TMA_LOADENS4_14ComposedLayoutINS4_7SwizzleILi3ELi4ELi3EEENS4_18smem_ptr_flag_bitsILi8EEENSS_INS5_IJNSA_ILi8EEESG_EEENS5_IJSG_SB_EEEEEEEvNS4_8identityES11_S1B_vS1C_EENS_8epilogue10collective6detail29Sm90TmaWarpSpecializedAdapterINS1F_15DefaultEpilogueISI_SJ_SJ_NS1E_6thread17LinearCombinationISI_Li1EffLNS1J_9ScaleType4KindE0ELNS_15FloatRoundStyleE2ESI_EENS1_15EpilogueDefaultEEEEEvvEEEEvNT_6ParamsE,@"STO_CUDA_ENTRY STV_DEFAULT"
_ZN7cutlass13device_kernelINS_4gemm6kernel13GemmUniversalIN4cute5tupleIJiiiiEEENS1_10collective13CollectiveMmaINS1_37MainloopSm90TmaGmmaWarpSpecializedFP8ILi5ENS5_IJNS4_1CILi1EEESB_SB_EEENS1_35KernelTmaWarpSpecializedCooperativeEEENS5_IJNSA_ILi256EEENSA_ILi128EEESG_EEENS_12float_e4m3_tENS5_IJlSB_lEEESI_SJ_NS4_8TiledMMAINS4_8MMA_AtomIJNS4_4SM904GMMA31MMA_64x128x32_F32E4M3E4M3_SS_TNILNSN_7ScaleInE1ELSP_1EEEEEENS4_6LayoutINS5_IJNSA_ILi2EEESB_SB_EEENS5_IJSB_NSA_ILi0EEESV_EEEEENS5_IJNS4_10UnderscoreESY_SY_EEEEENS4_13SM90_TMA_LOADENS4_14ComposedLayoutINS4_7SwizzleILi3ELi4ELi3EEENS4_18smem_ptr_flag_bitsILi8EEENSS_INS5_IJNSA_ILi8EEESG_EEENS5_IJSG_SB_EEEEEEEvNS4_8identityES11_S1B_vS1C_EENS_8epilogue10collective6detail29Sm90TmaWarpSpecializedAdapterINS1F_15DefaultEpilogueISI_SJ_SJ_NS1E_6thread17LinearCombinationISI_Li1EffLNS1J_9ScaleType4KindE0ELNS_15FloatRoundStyleE2ESI_EENS1_15EpilogueDefaultEEEEEvvEEEEvNT_6ParamsE:
[----:B------:R-:W0:Y:S02]  /*0000*/  LDC R1, c[0x0][0x28] ;  /* 0x00000a00ff017b82 */ /* 0x000e240000000800 */
[----:B0-----:R-:W-:Y:S01]  /*0010*/  VIADD R1, R1, 0xffffff10 ;  /* 0xffffff1001017836 */ /* 0x001fe20000000000 */
[----:B------:R-:W0:Y:S01]  /*0020*/  S2R R2, SR_TID.X ;  /* 0x0000000000027919 */ /* 0x000e220000002100 */
[----:B------:R-:W-:Y:S01]  /*0030*/  ELECT P0, URZ, PT ;  /* 0x00000000003f782f */ /* 0x000fe20003800000 */
[----:B------:R-:W-:Y:S01]  /*0040*/  BSSY B0, `(.L_x_0) ;  /* 0x0000015000007945 */ /* 0x000fe20003800000 */
[--C-:B0-----:R-:W-:Y:S02]  /*0050*/  SHF.R.U32.HI R0, RZ, 0x5, R2.reuse ;  /* 0x00000005ff007819 */ /* 0x101fe40000011602 */
[----:B------:R-:W-:-:S03]  /*0060*/  SHF.R.U32.HI R2, RZ, 0x7, R2 ;  /* 0x00000007ff027819 */ /* 0x000fc60000011602 */
[----:B------:R-:W0:Y:S04]  /*0070*/  SHFL.IDX PT, R3, R0, RZ, 0x1f ;  /* 0x00001fff00037589 */ /* 0x000e2800000e0000 */
[----:B------:R-:W1:Y:S01]  /*0080*/  SHFL.IDX PT, R2, R2, RZ, 0x1f ;  /* 0x00001fff02027589 */ /* 0x000e6200000e0000 */
[----:B0-----:R-:W-:Y:S02]  /*0090*/  R2UR UR4, R3 ;  /* 0x00000000030472ca */ /* 0x001fe400000e0000 */
[----:B-1----:R-:W-:-:S11]  /*00a0*/  R2UR UR6, R2 ;  /* 0x00000000020672ca */ /* 0x002fd600000e0000 */
[----:B------:R-:W-:Y:S02]  /*00b0*/  USHF.R.S32.HI UR5, URZ, 0x1f, UR4 ;  /* 0x0000001f3f057899 */ /* 0x000fe40008011404 */
[----:B------:R-:W-:Y:S02]  /*00c0*/  ISETP.NE.OR P0, PT, RZ, UR4, !P0 ;  /* 0x00000004ff007c0c */ /* 0x000fe4000c705670 */
[----:B------:R-:W-:-:S04]  /*00d0*/  ULEA.HI UR5, UR5, UR4, URZ, 0x2 ;  /* 0x0000000405057291 */ /* 0x000fc8000f8f103f */
[----:B------:R-:W-:-:S04]  /*00e0*/  ULOP3.LUT UR5, UR5, 0xfffffffc, URZ, 0xc0, !UPT ;  /* 0xfffffffc05057892 */ /* 0x000fc8000f8ec03f */
[----:B------:R-:W-:-:S03]  /*00f0*/  UIADD3 UR8, UR4, -UR5, URZ ;  /* 0x8000000504087290 */ /* 0x000fc6000fffe03f */
[----:B------:R-:W-:Y:S09]  /*0100*/  @P0 BRA `(.L_x_1) ;  /* 0x0000000000200947 */ /* 0x000ff20003800000 */
[----:B------:R-:W-:Y:S02]  /*0110*/  ULDC.64 UR4, c[0x0][0x198] ;  /* 0x0000660000047ab9 */ /* 0x000fe40000000a00 */
[----:B------:R-:W-:Y:S02]  /*0120*/  UIADD3 UR10, UP0, UR4, 0xf0, URZ ;  /* 0x000000f0040a7890 */ /* 0x000fe4000ff1e03f */
[----:B------:R-:W-:Y:S02]  /*0130*/  UIADD3 UR4, UP1, UR4, 0x1f0, URZ ;  /* 0x000001f004047890 */ /* 0x000fe4000ff3e03f */
[----:B------:R-:W-:Y:S02]  /*0140*/  UIADD3.X UR11, URZ, UR5, URZ, UP0, !UPT ;  /* 0x000000053f0b7290 */ /* 0x000fe400087fe43f */
[----:B------:R-:W-:-:S07]  /*0150*/  UIADD3.X UR5, URZ, UR5, URZ, UP1, !UPT ;  /* 0x000000053f057290 */ /* 0x000fce0008ffe43f */
[----:B------:R0:W-:Y:S02]  /*0160*/  UTMACCTL.PF [UR10] ;  /* 0x000000000a0079b9 */ /* 0x0001e40008040000 */
[----:B------:R0:W-:Y:S02]  /*0170*/  UTMACCTL.PF [UR4] ;  /* 0x00000000040079b9 */ /* 0x0001e40008040000 */
[----:B0-----:R-:W-:Y:S01]  /*0180*/  NOP ;  /* 0x0000000000007918 */ /* 0x001fe20000000000 */
.L_x_1:
[----:B------:R-:W-:Y:S05]  /*0190*/  BSYNC B0 ;  /* 0x0000000000007941 */ /* 0x000fea0003800000 */
.L_x_0:
[----:B------:R-:W0:Y:S01]  /*01a0*/  SHFL.IDX PT, R2, R0, RZ, 0x1f ;  /* 0x00001fff00027589 */ /* 0x000e2200000e0000 */
[----:B------:R-:W-:Y:S01]  /*01b0*/  UISETP.NE.AND UP0, UPT, UR8, 0x3, UPT ;  /* 0x000000030800788c */ /* 0x000fe2000bf05270 */
[----:B------:R-:W-:Y:S01]  /*01c0*/  ISETP.NE.AND P1, PT, RZ, UR6, PT ;  /* 0x00000006ff007c0c */ /* 0x000fe2000bf25270 */
[----:B------:R-:W-:Y:S02]  /*01d0*/  UIADD3 UR10, UR6, -0x1, URZ ;  /* 0xffffffff060a7890 */ /* 0x000fe4000fffe03f */
[----:B------:R-:W-:Y:S02]  /*01e0*/  UISETP.EQ.OR UP0, UPT, UR8, URZ, !UP0 ;  /* 0x0000003f0800728c */ /* 0x000fe4000c702670 */
[----:B------:R-:W-:Y:S02]  /*01f0*/  UISETP.GE.U32.AND UP1, UPT, UR10, 0x2, UPT ;  /* 0x000000020a00788c */ /* 0x000fe4000bf26070 */
[----:B------:R-:W-:-:S04]  /*0200*/  UISETP.EQ.AND UP0, UPT, UR6, URZ, UP0 ;  /* 0x0000003f0600728c */ /* 0x000fc80008702270 */
[----:B------:R-:W-:-:S04]  /*0210*/  USEL UR13, URZ, 0x1, !UP0 ;  /* 0x000000013f0d7887 */ /* 0x000fc8000c000000 */
[----:B------:R-:W-:Y:S01]  /*0220*/  USEL UR13, UR13, 0x2, UP1 ;  /* 0x000000020d0d7887 */ /* 0x000fe20008800000 */
[----:B0-----:R-:W-:-:S13]  /*0230*/  ISETP.NE.AND P0, PT, R2, RZ, PT ;  /* 0x000000ff0200720c */ /* 0x001fda0003f05270 */
[----:B------:R-:W-:Y:S05]  /*0240*/  @P0 BRA `(.L_x_2) ;  /* 0x0000000000600947 */ /* 0x000fea0003800000 */
[----:B------:R-:W0:Y:S01]  /*0250*/  S2UR UR9, SR_CgaCtaId ;  /* 0x00000000000979c3 */ /* 0x000e220000008800 */
[----:B------:R-:W-:Y:S01]  /*0260*/  UMOV UR4, 0x400 ;  /* 0x0000040000047882 */ /* 0x000fe20000000000 */
[----:B------:R-:W-:Y:S01]  /*0270*/  UMOV UR5, 0x1 ;  /* 0x0000000100057882 */ /* 0x000fe20000000000 */
[----:B------:R-:W-:Y:S01]  /*0280*/  UMOV UR6, 0x100 ;  /* 0x0000010000067882 */ /* 0x000fe20000000000 */
[----:B------:R-:W-:Y:S01]  /*0290*/  ELECT P0, URZ, PT ;  /* 0x00000000003f782f */ /* 0x000fe20003800000 */
[----:B------:R-:W-:-:S04]  /*02a0*/  UIADD3 UR6, -UR6, 0x100000, URZ ;  /* 0x0010000006067890 */ /* 0x000fc8000fffe13f */
[----:B------:R-:W-:Y:S02]  /*02b0*/  USHF.L.U32 UR7, UR6, 0xb, URZ ;  /* 0x0000000b06077899 */ /* 0x000fe4000800063f */
[----:B------:R-:W-:Y:S02]  /*02c0*/  USHF.L.U32 UR6, UR6, 0x1, URZ ;  /* 0x0000000106067899 */ /* 0x000fe4000800063f */
[----:B0-----:R-:W-:Y:S02]  /*02d0*/  ULEA UR9, UR9, UR4, 0x18 ;  /* 0x0000000409097291 */ /* 0x001fe4000f8ec03f */
[----:B------:R-:W-:-:S04]  /*02e0*/  UIADD3 UR4, -UR5, 0x100000, URZ ;  /* 0x0010000005047890 */ /* 0x000fc8000fffe13f */
[----:B------:R-:W-:Y:S02]  /*02f0*/  USHF.L.U32 UR5, UR4, 0xb, URZ ;  /* 0x0000000b04057899 */ /* 0x000fe4000800063f */
[----:B------:R-:W-:Y:S01]  /*0300*/  USHF.L.U32 UR4, UR4, 0x1, URZ ;  /* 0x0000000104047899 */ /* 0x000fe2000800063f */
[----:B------:R-:W0:Y:S11]  /*0310*/  FENCE.VIEW.ASYNC.S ;  /* 0x00000000000073c6 */ /* 0x000e360000000000 */
[----:B0-----:R0:W1:Y:S01]  /*0320*/  SYNCS.EXCH.64 URZ, [UR9], UR4 ;  /* 0x00000004093f75b2 */ /* 0x0010620008000100 */
[----:B------:R0:W2:Y:S01]  /*0330*/  SYNCS.EXCH.64 URZ, [UR9+0x28], UR6 ;  /* 0x00002806093f75b2 */ /* 0x0000a20008000100 */
[----:B------:R0:W3:Y:S01]  /*0340*/  SYNCS.EXCH.64 URZ, [UR9+0x8], UR4 ;  /* 0x00000804093f75b2 */ /* 0x0000e20008000100 */
[----:B------:R0:W4:Y:S01]  /*0350*/  SYNCS.EXCH.64 URZ, [UR9+0x30], UR6 ;  /* 0x00003006093f75b2 */ /* 0x0001220008000100 */
[----:B------:R0:W0:Y:S01]  /*0360*/  SYNCS.EXCH.64 URZ, [UR9+0x10], UR4 ;  /* 0x00001004093f75b2 */ /* 0x0000220008000100 */
[----:B------:R0:W0:Y:S01]  /*0370*/  SYNCS.EXCH.64 URZ, [UR9+0x38], UR6 ;  /* 0x00003806093f75b2 */ /* 0x0000220008000100 */
[----:B------:R0:W0:Y:S01]  /*0380*/  SYNCS.EXCH.64 URZ, [UR9+0x18], UR4 ;  /* 0x00001804093f75b2 */ /* 0x0000220008000100 */
[----:B------:R0:W0:Y:S01]  /*0390*/  SYNCS.EXCH.64 URZ, [UR9+0x40], UR6 ;  /* 0x00004006093f75b2 */ /* 0x0000220008000100 */
[----:B------:R0:W0:Y:S01]  /*03a0*/  SYNCS.EXCH.64 URZ, [UR9+0x20], UR4 ;  /* 0x00002004093f75b2 */ /* 0x0000220008000100 */
[----:B------:R0:W0:Y:S01]  /*03b0*/  SYNCS.EXCH.64 URZ, [UR9+0x48], UR6 ;  /* 0x00004806093f75b2 */ /* 0x0000220008000100 */
[----:B------:R-:W-:Y:S01]  /*03c0*/  NOP ;  /* 0x0000000000007918 */ /* 0x000fe20000000000 */
.L_x_2:
[----:B------:R-:W5:Y:S01]  /*03d0*/  SHFL.IDX PT, R0, R0, RZ, 0x1f ;  /* 0x00001fff00007589 */ /* 0x000f6200000e0000 */
[----:B------:R-:W1:Y:S01]  /*03e0*/  LDC R2, c[0x0][0x65c] ;  /* 0x00019700ff027b82 */ /* 0x000e620000000800 */
[----:B------:R-:W-:Y:S01]  /*03f0*/  ELECT P0, URZ, PT ;  /* 0x00000000003f782f */ /* 0x000fe20003800000 */
[----:B------:R-:W-:Y:S01]  /*0400*/  IMAD.MOV.U32 R3, RZ, RZ, RZ ;  /* 0x000000ffff037224 */ /* 0x000fe200078e00ff */
[----:B0-----:R-:W-:Y:S01]  /*0410*/  UMOV UR4, 0x20 ;  /* 0x0000002000047882 */ /* 0x001fe20000000000 */
[----:B------:R-:W-:Y:S01]  /*0420*/  NOP ;  /* 0x0000000000007918 */ /* 0x000fe20000000000 */
[----:B------:R-:W-:Y:S01]  /*0430*/  NOP ;  /* 0x0000000000007918 */ /* 0x000fe20000000000 */
[----:B-----5:R-:W-:Y:S02]  /*0440*/  ISETP.NE.OR P0, PT, R0, RZ, !P0 ;  /* 0x000000ff0000720c */ /* 0x020fe40004705670 */
[----:B-1----:R-:W-:Y:S01]  /*0450*/  ISETP.NE.AND P4, PT, R2, 0x1, PT ;  /* 0x000000010200780c */ /* 0x002fe20003f85270 */
[----:B------:R-:W0:Y:S01]  /*0460*/  S2R R0, SR_CTAID.Y ;  /* 0x0000000000007919 */ /* 0x000e220000002600 */
[----:B------:R-:W1:Y:S09]  /*0470*/  S2R R2, SR_CTAID.X ;  /* 0x0000000000027919 */ /* 0x000e720000002500 */
[----:B------:R-:W-:Y:S01]  /*0480*/  VOTEU.ALL UP0, P0 ;  /* 0x00000000003f7886 */ /* 0x000fe20000000000 */
[----:B------:R-:W-:Y:S01]  /*0490*/  VOTEU.ALL UP1, P0 ;  /* 0x00000000003f7886 */ /* 0x000fe20000020000 */
[----:B------:R-:W1:Y:S01]  /*04a0*/  @P4 LDC R7, c[0x0][0x10] ;  /* 0x00000400ff074b82 */ /* 0x000e620000000800 */
[----:B------:R-:W-:-:S02]  /*04b0*/  @P4 IMAD.MOV.U32 R5, RZ, RZ, RZ ;  /* 0x000000ffff054224 */ /* 0x000fc400078e00ff */
[----:B------:R-:W-:Y:S01]  /*04c0*/  @P4 IMAD.MOV.U32 R11, RZ, RZ, RZ ;  /* 0x000000ffff0b4224 */ /* 0x000fe200078e00ff */
[----:B------:R-:W-:Y:S01]  /*04d0*/  @!UP0 UMOV UR6, 0x400 ;  /* 0x0000040000068882 */ /* 0x000fe20000000000 */
[----:B------:R-:W-:-:S04]  /*04e0*/  @!UP0 UIADD3 UR4, -UR4, 0x100000, URZ ;  /* 0x0010000004048890 */ /* 0x000fc8000fffe13f */
[----:B------:R-:W-:Y:S02]  /*04f0*/  @!UP0 USHF.L.U32 UR5, UR4, 0xb, URZ ;  /* 0x0000000b04058899 */ /* 0x000fe4000800063f */
[----:B------:R-:W-:Y:S01]  /*0500*/  @!UP0 USHF.L.U32 UR4, UR4, 0x1, URZ ;  /* 0x0000000104048899 */ /* 0x000fe2000800063f */
[----:B------:R-:W5:Y:S08]  /*0510*/  @!P4 LDC R9, c[0x0][0xc] ;  /* 0x00000300ff09cb82 */ /* 0x000f700000000800 */
[----:B------:R-:W2:Y:S01]  /*0520*/  @!UP0 S2UR UR7, SR_CgaCtaId ;  /* 0x00000000000789c3 */ /* 0x000ea20000008800 */
[----:B0-----:R-:W-:-:S04]  /*0530*/  @P4 IMAD.MOV.U32 R4, RZ, RZ, R0 ;  /* 0x000000ffff044224 */ /* 0x001fc800078e0000 */
[----:B-1----:R-:W-:-:S04]  /*0540*/  @P4 IMAD.WIDE.U32 R6, R2, R7, R4 ;  /* 0x0000000702064225 */ /* 0x002fc800078e0004 */
[----:B------:R-:W-:Y:S02]  /*0550*/  @P4 IMAD.MOV.U32 R16, RZ, RZ, R6 ;  /* 0x000000ffff104224 */ /* 0x000fe400078e0006 */
[----:B------:R-:W-:Y:S02]  /*0560*/  @P4 IMAD.IADD R17, R7, 0x1, R11 ;  /* 0x0000000107114824 */ /* 0x000fe400078e020b */
[----:B-----5:R-:W-:-:S04]  /*0570*/  @!P4 IMAD.WIDE.U32 R4, R9, R0, R2 ;  /* 0x000000000904c225 */ /* 0x020fc800078e0002 */
[----:B------:R-:W-:Y:S02]  /*0580*/  @!P4 IMAD.MOV.U32 R16, RZ, RZ, R4 ;  /* 0x000000ffff10c224 */ /* 0x000fe400078e0004 */
[----:B------:R-:W-:Y:S01]  /*0590*/  @!P4 IMAD.MOV.U32 R17, RZ, RZ, R5 ;  /* 0x000000ffff11c224 */ /* 0x000fe200078e0005 */
[----:B--2---:R-:W-:Y:S02]  /*05a0*/  @!UP0 ULEA UR6, UR7, UR6, 0x18 ;  /* 0x0000000607068291 */ /* 0x004fe4000f8ec03f */
[----:B------:R0:W-:Y:S01]  /*05b0*/  STL [R1+0x74], R16 ;  /* 0x0000741001007387 */ /* 0x0001e20000100800 */
[----:B------:R-:W-:-:S03]  /*05c0*/  VOTEU.ALL UP0, P0 ;  /* 0x00000000003f7886 */ /* 0x000fc60000000000 */
[----:B------:R0:W-:Y:S04]  /*05d0*/  STL [R1+0x70], R17 ;  /* 0x0000701101007387 */ /* 0x0001e80000100800 */
[----:B------:R-:W1:Y:S02]  /*05e0*/  FENCE.VIEW.ASYNC.S ;  /* 0x00000000000073c6 */ /* 0x000e640000000000 */
[----:B-1----:R0:W3:Y:S01]  /*05f0*/  @!UP0 SYNCS.EXCH.64 URZ, [UR6+0x60], UR4 ;  /* 0x00006004063f85b2 */ /* 0x0020e20008000100 */
[----:B------:R0:W3:Y:S01]  /*0600*/  @!UP1 SYNCS.EXCH.64 URZ, [UR6+0x68], UR4 ;  /* 0x00006804063f95b2 */ /* 0x0000e20008000100 */
[----:B------:R-:W-:Y:S01]  /*0610*/  NOP ;  /* 0x0000000000007918 */ /* 0x000fe20000000000 */
[----:B---34-:R-:W-:Y:S06]  /*0620*/  BAR.SYNC.DEFER_BLOCKING 0x0 ;  /* 0x0000000000007b1d */ /* 0x018fec0000010000 */
[----:B0-----:R-:W-:Y:S05]  /*0630*/  @!P1 BRA `(.L_x_3) ;  /* 0x000000e400849947 */ /* 0x001fea0003800000 */
[----:B------:R-:W-:-:S06]  /*0640*/  UISETP.GT.U32.AND UP0, UPT, UR10, 0x1, UPT ;  /* 0x000000010a00788c */ /* 0x000fcc000bf04070 */
[----:B------:R-:W-:-:S13]  /*0650*/  PLOP3.LUT P0, PT, PT, PT, UP0, 0x80, 0x0 ;  /* 0x000000000000781c */ /* 0x000fda0003f0f008 */
[----:B------:R-:W-:Y:S05]  /*0660*/  @P0 EXIT ;  /* 0x000000000000094d */ /* 0x000fea0003800000 */
[----:B------:R-:W-:Y:S01]  /*0670*/  IMAD.MOV.U32 R6, RZ, RZ, -0x1 ;  /* 0xffffffffff067424 */ /* 0x000fe200078e00ff */
[----:B------:R-:W-:Y:S01]  /*0680*/  ULDC.64 UR4, c[0x0][0x650] ;  /* 0x0001940000047ab9 */ /* 0x000fe20000000a00 */
[----:B------:R-:W-:Y:S01]  /*0690*/  IMAD.MOV.U32 R5, RZ, RZ, -0x1 ;  /* 0xffffffffff057424 */ /* 0x000fe200078e00ff */
[----:B------:R-:W-:Y:S01]  /*06a0*/  ISETP.GE.U32.AND P0, PT, R16, UR4, PT ;  /* 0x0000000410007c0c */ /* 0x000fe2000bf06070 */
[----:B------:R-:W-:Y:S01]  /*06b0*/  UMOV UR12, 0xffffffff ;  /* 0xffffffff000c7882 */ /* 0x000fe20000000000 */
[----:B------:R0:W-:Y:S01]  /*06c0*/  STL [R1+0x7c], R6 ;  /* 0x00007c0601007387 */ /* 0x0001e20000100800 */
[----:B------:R-:W-:Y:S02]  /*06d0*/  PRMT R4, RZ, 0x7610, R4 ;  /* 0x00007610ff047816 */ /* 0x000fe40000000004 */
[----:B------:R-:W-:Y:S01]  /*06e0*/  ISETP.GE.U32.AND.EX P0, PT, R17, UR5, PT, P0 ;  /* 0x0000000511007c0c */ /* 0x000fe2000bf06100 */
[----:B------:R0:W-:-:S12]  /*06f0*/  STL [R1+0x78], R5 ;  /* 0x0000780501007387 */ /* 0x0001d80000100800 */
[----:B0-----:R-:W-:Y:S05]  /*0700*/  @P0 BRA `(.L_x_4) ;  /* 0x0000000400680947 */ /* 0x001fea0003800000 */
[----:B------:R-:W0:Y:S01]  /*0710*/  LDC.64 R12, c[0x0][0x628] ;  /* 0x00018a00ff0c7b82 */ /* 0x000e220000000a00 */
[----:B------:R-:W-:Y:S02]  /*0720*/  IMAD.MOV.U32 R4, RZ, RZ, R16 ;  /* 0x000000ffff047224 */ /* 0x000fe400078e0010 */
[----:B------:R-:W-:-:S05]  /*0730*/  IMAD.MOV.U32 R5, RZ, RZ, R17 ;  /* 0x000000ffff057224 */ /* 0x000fca00078e0011 */
[----:B------:R-:W1:Y:S08]  /*0740*/  LDC R10, c[0x0][0x630] ;  /* 0x00018c00ff0a7b82 */ /* 0x000e700000000800 */
[----:B------:R-:W2:Y:S01]  /*0750*/  LDC.64 R14, c[0x0][0x620] ;  /* 0x00018800ff0e7b82 */ /* 0x000ea20000000a00 */
[----:B0-----:R-:W-:-:S04]  /*0760*/  ISETP.NE.U32.AND P0, PT, R12, RZ, PT ;  /* 0x000000ff0c00720c */ /* 0x001fc80003f05070 */
[----:B------:R-:W-:-:S13]  /*0770*/  ISETP.NE.AND.EX P0, PT, R13, RZ, PT, P0 ;  /* 0x000000ff0d00720c */ /* 0x000fda0003f05300 */
[----:B-12---:R-:W-:Y:S05]  /*0780*/  @!P0 BRA `(.L_x_5) ;  /* 0x0000000000288947 */ /* 0x006fea0003800000 */
[----:B------:R-:W0:Y:S02]  /*0790*/  LDC R9, c[0x0][0x634] ;  /* 0x00018d00ff097b82 */ /* 0x000e240000000800 */
[----:B0-----:R-:W-:-:S05]  /*07a0*/  IADD3 R9, P0, R16, R9, RZ ;  /* 0x0000000910097210 */ /* 0x001fca0007f1e0ff */
[----:B------:R-:W-:-:S04]  /*07b0*/  IMAD.X R11, RZ, RZ, R17, P0 ;  /* 0x000000ffff0b7224 */ /* 0x000fc800000e0611 */
[----:B------:R-:W-:-:S04]  /*07c0*/  IMAD.WIDE.U32 R4, R11, R12, RZ ;  /* 0x0000000c0b047225 */ /* 0x000fc800078e00ff */
[----:B------:R-:W-:-:S04]  /*07d0*/  IMAD.WIDE.U32 R6, P0, R9, R13, R4 ;  /* 0x0000000d09067225 */ /* 0x000fc80007800004 */
[----:B------:R-:W-:-:S04]  /*07e0*/  IMAD.WIDE.U32 R4, R9, R12, RZ ;  /* 0x0000000c09047225 */ /* 0x000fc800078e00ff */
[----:B------:R-:W-:Y:S01]  /*07f0*/  IMAD.X R9, RZ, RZ, RZ, P0 ;  /* 0x000000ffff097224 */ /* 0x000fe200000e06ff */
[----:B------:R-:W-:Y:S01]  /*0800*/  IADD3 RZ, P0, R5, R6, RZ ;  /* 0x0000000605ff7210 */ /* 0x000fe20007f1e0ff */
[----:B------:R-:W-:-:S04]  /*0810*/  IMAD.MOV.U32 R8, RZ, RZ, R7 ;  /* 0x000000ffff087224 */ /* 0x000fc800078e0007 */
[----:B------:R-:W-:-:S08]  /*0820*/  IMAD.WIDE.U32.X R4, R11, R13, R8, P0 ;  /* 0x0000000d0b047225 */ /* 0x000fd000000e0408 */
.L_x_5:
[-CC-:B------:R-:W-:Y:S01]  /*0830*/  SHF.R.U64 R24, R4, R10.reuse, R5.reuse ;  /* 0x0000000a04187219 */ /* 0x180fe20000001205 */
[----:B------:R-:W0:Y:S01]  /*0840*/  LDC R8, c[0x0][0x618] ;  /* 0x00018600ff087b82 */ /* 0x000e220000000800 */
[----:B------:R-:W-:Y:S01]  /*0850*/  SHF.R.U32.HI R4, RZ, R10, R5 ;  /* 0x0000000aff047219 */ /* 0x000fe20000011605 */
[----:B------:R-:W-:Y:S01]  /*0860*/  ULDC UR4, c[0x0][0x150] ;  /* 0x0000540000047ab9 */ /* 0x000fe20000000800 */
[----:B------:R-:W-:Y:S01]  /*0870*/  IADD3 R9, P0, RZ, -R24, RZ ;  /* 0x80000018ff097210 */ /* 0x000fe20007f1e0ff */
[----:B------:R-:W-:Y:S01]  /*0880*/  IMAD.MOV.U32 R5, RZ, RZ, R17 ;  /* 0x000000ffff057224 */ /* 0x000fe200078e0011 */
[----:B------:R-:W-:-:S03]  /*0890*/  I2FP.F32.U32 R3, R2 ;  /* 0x0000000200037245 */ /* 0x000fc60000201000 */
[----:B------:R-:W1:Y:S01]  /*08a0*/  LDC.64 R18, c[0x0][0x640] ;  /* 0x00019000ff127b82 */ /* 0x000e620000000a00 */
[----:B------:R-:W-:Y:S02]  /*08b0*/  IMAD.X R11, RZ, RZ, ~R4, P0 ;  /* 0x000000ffff0b7224 */ /* 0x000fe400000e0e04 */
[----:B------:R-:W-:Y:S01]  /*08c0*/  FMUL R3, R3, UR4 ;  /* 0x0000000403037c20 */ /* 0x000fe20008400000 */
[----:B------:R-:W-:Y:S01]  /*08d0*/  IMAD.MOV.U32 R4, RZ, RZ, R16 ;  /* 0x000000ffff047224 */ /* 0x000fe200078e0010 */
[----:B------:R-:W-:Y:S01]  /*08e0*/  ULDC UR4, c[0x0][0x154] ;  /* 0x0000550000047ab9 */ /* 0x000fe20000000800 */
[-C--:B------:R-:W-:Y:S02]  /*08f0*/  IMAD R6, R11, R14.reuse, RZ ;  /* 0x0000000e0b067224 */ /* 0x080fe400078e02ff */
[C---:B------:R-:W-:Y:S01]  /*0900*/  IMAD.WIDE.U32 R4, R9.reuse, R14, R4 ;  /* 0x0000000e09047225 */ /* 0x040fe200078e0004 */
[----:B------:R-:W2:Y:S01]  /*0910*/  LDC R10, c[0x0][0x608] ;  /* 0x00018200ff0a7b82 */ /* 0x000ea20000000800 */
[----:B------:R-:W3:Y:S02]  /*0920*/  F2I.U32.TRUNC.NTZ R3, R3 ;  /* 0x0000000300037305 */ /* 0x000ee4000020f000 */
[----:B------:R-:W-:-:S04]  /*0930*/  IMAD R9, R9, R15, R6 ;  /* 0x0000000f09097224 */ /* 0x000fc800078e0206 */
[----:B------:R-:W-:Y:S01]  /*0940*/  IMAD.IADD R5, R5, 0x1, R9 ;  /* 0x0000000105057824 */ /* 0x000fe200078e0209 */
[----:B------:R-:W4:Y:S01]  /*0950*/  LDC R7, c[0x0][0x144] ;  /* 0x00005100ff077b82 */ /* 0x000f220000000800 */
[----:B------:R-:W-:-:S03]  /*0960*/  IMAD.MOV.U32 R9, RZ, RZ, 0x1 ;  /* 0x00000001ff097424 */ /* 0x000fc600078e00ff */
[----:B0-----:R-:W-:Y:S02]  /*0970*/  SHF.R.U64 R12, R4, R8, R5 ;  /* 0x00000008040c7219 */ /* 0x001fe40000001205 */
[----:B------:R-:W-:Y:S02]  /*0980*/  I2FP.F32.U32 R4, R0 ;  /* 0x0000000000047245 */ /* 0x000fe40000201000 */
[----:B------:R-:W0:Y:S01]  /*0990*/  LDC R14, c[0x0][0x658] ;  /* 0x00019600ff0e7b82 */ /* 0x000e220000000800 */
[----:B-1----:R-:W-:Y:S01]  /*09a0*/  ISETP.NE.U32.AND P0, PT, R18, RZ, PT ;  /* 0x000000ff1200720c */ /* 0x002fe20003f05070 */
[----:B---3--:R-:W-:Y:S02]  /*09b0*/  IMAD.MOV R6, RZ, RZ, -R3 ;  /* 0x000000ffff067224 */ /* 0x008fe400078e0a03 */
[----:B------:R-:W-:Y:S01]  /*09c0*/  FMUL R4, R4, UR4 ;  /* 0x0000000404047c20 */ /* 0x000fe20008400000 */
[----:B------:R-:W-:Y:S01]  /*09d0*/  SHF.R.U32.HI R3, RZ, R8, R5 ;  /* 0x00000008ff037219 */ /* 0x000fe20000011605 */
[----:B------:R-:W-:Y:S01]  /*09e0*/  IMAD.MOV.U32 R5, RZ, RZ, -0x1 ;  /* 0xffffffffff057424 */ /* 0x000fe200078e00ff */
[----:B------:R-:W-:Y:S01]  /*09f0*/  ISETP.NE.AND.EX P0, PT, R19, RZ, PT, P0 ;  /* 0x000000ff1300720c */ /* 0x000fe20003f05300 */
[----:B------:R1:W3:Y:S01]  /*0a00*/  F2I.U32.TRUNC.NTZ R11, R4 ;  /* 0x00000004000b7305 */ /* 0x0002e2000020f000 */
[----:B------:R-:W1:Y:S01]  /*0a10*/  LDC R13, c[0x0][0x148] ;  /* 0x00005200ff0d7b82 */ /* 0x000e620000000800 */
[----:B--2---:R-:W-:-:S02]  /*0a20*/  SHF.R.U64 R23, R12, R10, R3 ;  /* 0x0000000a0c177219 */ /* 0x004fc40000001203 */
[----:B------:R-:W-:-:S05]  /*0a30*/  SHF.R.U32.HI R3, RZ, R10, R3 ;  /* 0x0000000aff037219 */ /* 0x000fca0000011603 */
[----:B------:R-:W2:Y:S01]  /*0a40*/  LDC R17, c[0x0][0x600] ;  /* 0x00018000ff117b82 */ /* 0x000ea20000000800 */
[----:B----4-:R-:W-:-:S07]  /*0a50*/  IMAD R8, R7, R6, R2 ;  /* 0x0000000607087224 */ /* 0x010fce00078e0202 */
[----:B------:R-:W4:Y:S01]  /*0a60*/  LDC R16, c[0x0][0x648] ;  /* 0x00019200ff107b82 */ /* 0x000f220000000800 */
[-C--:B0-----:R-:W-:Y:S02]  /*0a70*/  SHF.L.U32 R2, R5, R14.reuse, RZ ;  /* 0x0000000e05027219 */ /* 0x081fe400000006ff */
[--C-:B------:R-:W-:Y:S02]  /*0a80*/  SHF.R.U64 R22, R23, R14, R3.reuse ;  /* 0x0000000e17167219 */ /* 0x100fe40000001203 */
[----:B------:R-:W-:Y:S02]  /*0a90*/  LOP3.LUT R10, RZ, R2, RZ, 0x33, !PT ;  /* 0x00000002ff0a7212 */ /* 0x000fe400078e33ff */
[-C--:B------:R-:W-:Y:S01]  /*0aa0*/  SHF.R.U32.HI R3, RZ, R14.reuse, R3 ;  /* 0x0000000eff037219 */ /* 0x080fe20000011603 */
[----:B------:R-:W0:Y:S01]  /*0ab0*/  LDC R21, c[0x0][0x638] ;  /* 0x00018e00ff157b82 */ /* 0x000e220000000800 */
[----:B------:R-:W-:Y:S01]  /*0ac0*/  SHF.L.U32 R9, R9, R14, RZ ;  /* 0x0000000e09097219 */ /* 0x000fe200000006ff */
[----:B------:R-:W-:-:S06]  /*0ad0*/  IMAD.MOV.U32 R2, RZ, RZ, R22 ;  /* 0x000000ffff027224 */ /* 0x000fcc00078e0016 */
[----:B------:R-:W0:Y:S01]  /*0ae0*/  LDC R20, c[0x0][0x610] ;  /* 0x00018400ff147b82 */ /* 0x000e220000000800 */
[----:B-1-3--:R-:W-:Y:S05]  /*0af0*/  @!P0 BRA `(.L_x_6) ;  /* 0x0000000000288947 */ /* 0x00afea0003800000 */
[----:B------:R-:W1:Y:S02]  /*0b00*/  LDC R7, c[0x0][0x64c] ;  /* 0x00019300ff077b82 */ /* 0x000e640000000800 */
[----:B-1----:R-:W-:-:S05]  /*0b10*/  IADD3 R7, P0, R22, R7, RZ ;  /* 0x0000000716077210 */ /* 0x002fca0007f1e0ff */
        /* <DEDUP_REMOVED lines=8> */
.L_x_6:
[----:B----4-:R-:W-:Y:S01]  /*0ba0*/  SHF.R.U64 R2, R2, R16, R3 ;  /* 0x0000001002027219 */ /* 0x010fe20000001203 */
[----:B--2---:R-:W-:Y:S01]  /*0bb0*/  VIADD R3, R17, 0xffffffff ;  /* 0xffffffff11037836 */ /* 0x004fe20000000000 */
[----:B------:R-:W-:Y:S01]  /*0bc0*/  LOP3.LUT R10, R23, R10, RZ, 0xc0, !PT ;  /* 0x0000000a170a7212 */ /* 0x000fe200078ec0ff */
[----:B------:R-:W-:Y:S01]  /*0bd0*/  IMAD.MOV R11, RZ, RZ, -R11 ;  /* 0x000000ffff0b7224 */ /* 0x000fe200078e0a0b */
[----:B------:R-:W-:Y:S01]  /*0be0*/  R2UR UR12, R24 ;  /* 0x00000000180c72ca */ /* 0x000fe200000e0000 */
[----:B------:R-:W-:Y:S01]  /*0bf0*/  IMAD.MOV R4, RZ, RZ, -R2 ;  /* 0x000000ffff047224 */ /* 0x000fe200078e0a02 */
[----:B------:R-:W-:Y:S01]  /*0c00*/  LOP3.LUT R3, R12, R3, RZ, 0xc0, !PT ;  /* 0x000000030c037212 */ /* 0x000fe200078ec0ff */
[----:B------:R-:W-:Y:S02]  /*0c10*/  @P4 IMAD R8, R13, R11, R0 ;  /* 0x0000000b0d084224 */ /* 0x000fe400078e0200 */
[----:B------:R-:W-:Y:S02]  /*0c20*/  IMAD R9, R9, R2, R10 ;  /* 0x0000000209097224 */ /* 0x000fe400078e020a */
[----:B0-----:R-:W-:-:S02]  /*0c30*/  IMAD R0, R4, R21, R22 ;  /* 0x0000001504007224 */ /* 0x001fc400078e0216 */
[----:B------:R-:W-:Y:S02]  /*0c40*/  IMAD R8, R9, R20, R8 ;  /* 0x0000001409087224 */ /* 0x000fe400078e0208 */
[----:B------:R-:W-:Y:S02]  /*0c50*/  IMAD R3, R0, R17, R3 ;  /* 0x0000001100037224 */ /* 0x000fe400078e0203 */
[----:B------:R-:W-:-:S03]  /*0c60*/  IMAD.MOV.U32 R4, RZ, RZ, 0x1 ;  /* 0x00000001ff047424 */ /* 0x000fc600078e00ff */
[----:B------:R-:W-:Y:S02]  /*0c70*/  SEL R2, R3, R8, !P4 ;  /* 0x0000000803027207 */ /* 0x000fe40006000000 */
[----:B------:R-:W-:-:S03]  /*0c80*/  SEL R0, R8, R3, !P4 ;  /* 0x0000000308007207 */ /* 0x000fc60006000000 */
[----:B------:R0:W-:Y:S04]  /*0c90*/  STL [R1+0x78], R2 ;  /* 0x0000780201007387 */ /* 0x0001e80000100800 */
[----:B------:R0:W-:Y:S02]  /*0ca0*/  STL [R1+0x7c], R0 ;  /* 0x00007c0001007387 */ /* 0x0001e40000100800 */
.L_x_4:
[----:B------:R-:W-:-:S08]  /*0cb0*/  NOP ;  /* 0x0000000000007918 */ /* 0x000fd00000000000 */
[----:B------:R-:W1:Y:S02]  /*0cc0*/  USETMAXREG.TRY_ALLOC.CTAPOOL UP0, 0xe8 ;  /* 0x000000e8000079c8 */ /* 0x000e640008000600 */
[----:B-1----:R-:W-:-:S13]  /*0cd0*/  PLOP3.LUT P0, PT, PT, PT, UP0, 0x80, 0x0 ;  /* 0x000000000000781c */ /* 0x002fda0003f0f008 */
[----:B------:R-:W-:Y:S05]  /*0ce0*/  @!P0 BRA `(.L_x_4) ;  /* 0xfffffffc00f08947 */ /* 0x000fea000383ffff */
[----:B------:R-:W-:Y:S01]  /*0cf0*/  ULDC.64 UR4, c[0x0][0x598] ;  /* 0x0001660000047ab9 */ /* 0x000fe20000000a00 */
[----:B------:R-:W-:Y:S01]  /*0d00*/  ULDC.64 UR14, c[0x0][0x208] ;  /* 0x00008200000e7ab9 */ /* 0x000fe20000000a00 */
[----:B------:R-:W-:-:S04]  /*0d10*/  ISETP.NE.U32.AND P0, PT, RZ, UR4, PT ;  /* 0x00000004ff007c0c */ /* 0x000fc8000bf05070 */
[----:B------:R-:W-:-:S13]  /*0d20*/  ISETP.NE.AND.EX P0, PT, RZ, UR5, PT, P0 ;  /* 0x00000005ff007c0c */ /* 0x000fda000bf05300 */
[----:B------:R-:W-:Y:S05]  /*0d30*/  @!P0 BRA `(.L_x_7) ;  /* 0x0000000000208947 */ /* 0x000fea0003800000 */
[----:B0-----:R-:W0:Y:S02]  /*0d40*/  LDC.64 R2, c[0x0][0x598] ;  /* 0x00016600ff027b82 */ /* 0x001e240000000a00 */
[----:B0-----:R-:W2:Y:S02]  /*0d50*/  LDG.E.64 R2, desc[UR14][R2.64] ;  /* 0x0000000e02027981 */ /* 0x001ea4000c1e1b00 */
[----:B--2---:R-:W-:-:S04]  /*0d60*/  ISETP.NE.U32.AND P0, PT, R2, RZ, PT ;  /* 0x000000ff0200720c */ /* 0x004fc80003f05070 */
[----:B------:R-:W-:-:S13]  /*0d70*/  ISETP.NE.AND.EX P0, PT, R3, RZ, PT, P0 ;  /* 0x000000ff0300720c */ /* 0x000fda0003f05300 */
[----:B------:R-:W-:Y:S05]  /*0d80*/  @!P0 BRA `(.L_x_7) ;  /* 0x00000000000c8947 */ /* 0x000fea0003800000 */
[----:B------:R-:W2:Y:S02]  /*0d90*/  LD.E R2, desc[UR14][R2.64] ;  /* 0x0000000e02027980 */ /* 0x000ea4000c101900 */
[----:B--2---:R-:W-:Y:S01]  /*0da0*/  R2UR UR20, R2 ;  /* 0x00000000021472ca */ /* 0x004fe200000e0000 */
[----:B------:R-:W-:-:S14]  /*0db0*/  BRA `(.L_x_8) ;  /* 0x0000000000247947 */ /* 0x000fdc0003800000 */
.L_x_7:
[----:B------:R-:W-:Y:S02]  /*0dc0*/  ULDC.64 UR4, c[0x0][0x588] ;  /* 0x0001620000047ab9 */ /* 0x000fe40000000a00 */
[----:B------:R-:W-:-:S04]  /*0dd0*/  ISETP.NE.U32.AND P0, PT, RZ, UR4, PT ;  /* 0x00000004ff007c0c */ /* 0x000fc8000bf05070 */
[----:B------:R-:W-:-:S13]  /*0de0*/  ISETP.NE.AND.EX P0, PT, RZ, UR5, PT, P0 ;  /* 0x00000005ff007c0c */ /* 0x000fda000bf05300 */
[----:B------:R-:W-:Y:S05]  /*0df0*/  @!P0 BRA `(.L_x_9) ;  /* 0x0000000000108947 */ /* 0x000fea0003800000 */
[----:B0-----:R-:W0:Y:S02]  /*0e00*/  LDC.64 R2, c[0x0][0x588] ;  /* 0x00016200ff027b82 */ /* 0x001e240000000a00 */
[----:B0-----:R-:W2:Y:S02]  /*0e10*/  LDG.E R2, desc[UR14][R2.64] ;  /* 0x0000000e02027981 */ /* 0x001ea4000c1e1900 */
[----:B--2---:R-:W-:Y:S01]  /*0e20*/  R2UR UR20, R2 ;  /* 0x00000000021472ca */ /* 0x004fe200000e0000 */
[----:B------:R-:W-:-:S14]  /*0e30*/  BRA `(.L_x_8) ;  /* 0x0000000000047947 */ /* 0x000fdc0003800000 */
.L_x_9:
[----:B------:R-:W-:-:S05]  /*0e40*/  ULDC UR20, c[0x0][0x580] ;  /* 0x0001600000147ab9 */ /* 0x000fca0000000800 */
.L_x_8:
[----:B------:R-:W-:Y:S02]  /*0e50*/  ULDC.64 UR4, c[0x0][0x5a0] ;  /* 0x0001680000047ab9 */ /* 0x000fe40000000a00 */
        /* <DEDUP_REMOVED lines=11> */
.L_x_10:
        /* <DEDUP_REMOVED lines=8> */
.L_x_12:
[----:B------:R-:W-:-:S05]  /*0f90*/  ULDC UR21, c[0x0][0x584] ;  /* 0x0001610000157ab9 */ /* 0x000fca0000000800 */
.L_x_11:
[----:B------:R-:W-:-:S13]  /*0fa0*/  LOP3.LUT P0, RZ, R4, 0xff, RZ, 0xc0, !PT ;  /* 0x000000ff04ff7812 */ /* 0x000fda000780c0ff */
[----:B------:R-:W-:Y:S05]  /*0fb0*/  @!P0 EXIT ;  /* 0x000000000000894d */ /* 0x000fea0003800000 */
[----:B------:R-:W-:Y:S01]  /*0fc0*/  ULDC UR4, c[0x0][0x28c] ;  /* 0x0000a30000047ab9 */ /* 0x000fe20000000800 */
[----:B------:R-:W-:Y:S02]  /*0fd0*/  ULOP3.LUT UR22, UR13, 0x1, URZ, 0xfc, !UPT ;  /* 0x000000010d167892 */ /* 0x000fe4000f8efc3f */
[----:B------:R-:W-:-:S04]  /*0fe0*/  UIADD3 UR4, UR4, 0x7f, URZ ;  /* 0x0000007f04047890 */ /* 0x000fc8000fffe03f */
[----:B------:R-:W-:-:S04]  /*0ff0*/  USHF.R.S32.HI UR5, URZ, 0x1f, UR4 ;  /* 0x0000001f3f057899 */ /* 0x000fc80008011404 */
[----:B------:R-:W-:-:S03]  /*1000*/  ULEA.HI UR5, UR5, UR4, URZ, 0x7 ;  /* 0x0000000405057291 */ /* 0x000fc6000f8f383f */
[----:B------:R-:W-:Y:S01]  /*1010*/  UMOV UR4, URZ ;  /* 0x0000003f00047c82 */ /* 0x000fe20008000000 */
[----:B------:R-:W-:-:S03]  /*1020*/  USHF.R.S32.HI UR9, URZ, 0x7, UR5 ;  /* 0x000000073f097899 */ /* 0x000fc60008011405 */
[----:B------:R-:W-:-:S09]  /*1030*/  UMOV UR5, URZ ;  /* 0x0000003f00057c82 */ /* 0x000fd20008000000 */
.L_x_293:
[----:B0-----:R-:W0:Y:S01]  /*1040*/  S2R R0, SR_TID.X ;  /* 0x0000000000007919 */ /* 0x001e220000002100 */
[----:B-1----:R-:W1:Y:S01]  /*1050*/  S2UR UR18, SR_CgaCtaId ;  /* 0x00000000001279c3 */ /* 0x002e620000008800 */
[----:B------:R-:W-:Y:S01]  /*1060*/  UMOV UR17, 0x400 ;  /* 0x0000040000117882 */ /* 0x000fe20000000000 */
[----:B------:R-:W-:Y:S01]  /*1070*/  UMOV UR6, URZ ;  /* 0x0000003f00067c82 */ /* 0x000fe20008000000 */
[----:B------:R-:W-:Y:S01]  /*1080*/  STL [R1+0x6c], RZ ;  /* 0x00006cff01007387 */ /* 0x000fe20000100800 */
[----:B------:R-:W-:Y:S01]  /*1090*/  UMOV UR7, URZ ;  /* 0x0000003f00077c82 */ /* 0x000fe20008000000 */
[----:B------:R-:W-:Y:S01]  /*10a0*/  UMOV UR8, URZ ;  /* 0x0000003f00087c82 */ /* 0x000fe20008000000 */
[----:B------:R-:W-:Y:S01]  /*10b0*/  UMOV UR23, UR5 ;  /* 0x0000000500177c82 */ /* 0x000fe20008000000 */
[----:B------:R-:W-:Y:S01]  /*10c0*/  STL [R1+0x68], RZ ;  /* 0x000068ff01007387 */ /* 0x000fe20000100800 */
[----:B--2---:R-:W2:Y:S01]  /*10d0*/  LDC R2, c[0x0][0x28c] ;  /* 0x0000a300ff027b82 */ /* 0x004ea20000000800 */
[----:B------:R-:W-:Y:S01]  /*10e0*/  UMOV UR24, UR4 ;  /* 0x0000000400187c82 */ /* 0x000fe20008000000 */
[----:B------:R-:W-:Y:S01]  /*10f0*/  CS2R R4, SRZ ;  /* 0x0000000000047805 */ /* 0x000fe2000001ff00 */
[----:B------:R-:W-:Y:S01]  /*1100*/  STL [R1+0x64], RZ ;  /* 0x000064ff01007387 */ /* 0x000fe20000100800 */
[----:B------:R-:W-:-:S02]  /*1110*/  CS2R R6, SRZ ;  /* 0x0000000000067805 */ /* 0x000fc4000001ff00 */
[----:B------:R-:W-:Y:S02]  /*1120*/  CS2R R8, SRZ ;  /* 0x0000000000087805 */ /* 0x000fe4000001ff00 */
[----:B------:R-:W-:Y:S01]  /*1130*/  CS2R R10, SRZ ;  /* 0x00000000000a7805 */ /* 0x000fe2000001ff00 */
[----:B------:R-:W-:Y:S01]  /*1140*/  STL [R1+0x60], RZ ;  /* 0x000060ff01007387 */ /* 0x000fe20000100800 */
[----:B------:R-:W-:Y:S02]  /*1150*/  CS2R R12, SRZ ;  /* 0x00000000000c7805 */ /* 0x000fe4000001ff00 */
[----:B------:R-:W-:Y:S02]  /*1160*/  CS2R R14, SRZ ;  /* 0x00000000000e7805 */ /* 0x000fe4000001ff00 */
        /* <DEDUP_REMOVED lines=12> */
[----:B------:R-:W-:Y:S02]  /*1230*/  CS2R R162, SRZ ;  /* 0x0000000000a27805 */ /* 0x000fe4000001ff00 */
[----:B0-----:R-:W-:Y:S01]  /*1240*/  LOP3.LUT R0, R0, 0x80, RZ, 0xc0, !PT ;  /* 0x0000008000007812 */ /* 0x001fe200078ec0ff */
[----:B------:R-:W-:Y:S01]  /*1250*/  STL [R1+0x50], RZ ;  /* 0x000050ff01007387 */ /* 0x000fe20000100800 */
[----:B--2---:R-:W-:Y:S02]  /*1260*/  ISETP.GE.AND P0, PT, R2, 0x1, PT ;  /* 0x000000010200780c */ /* 0x004fe40003f06270 */
[----:B------:R-:W-:Y:S02]  /*1270*/  CS2R R2, SRZ ;  /* 0x0000000000027805 */ /* 0x000fe4000001ff00 */
[----:B------:R-:W-:Y:S01]  /*1280*/  SHF.R.U32.HI R0, RZ, 0x7, R0 ;  /* 0x00000007ff007819 */ /* 0x000fe20000011600 */
        /* <DEDUP_REMOVED lines=8> */
[----:B------:R-:W0:Y:S01]  /*1310*/  SHFL.IDX PT, R0, R0, RZ, 0x1f ;  /* 0x00001fff00007589 */ /* 0x000e2200000e0000 */
[----:B------:R-:W-:-:S02]  /*1320*/  CS2R R176, SRZ ;  /* 0x0000000000b07805 */ /* 0x000fc4000001ff00 */
[----:B------:R-:W-:Y:S02]  /*1330*/  CS2R R178, SRZ ;  /* 0x0000000000b27805 */ /* 0x000fe4000001ff00 */
[----:B------:R-:W-:Y:S01]  /*1340*/  CS2R R180, SRZ ;  /* 0x0000000000b47805 */ /* 0x000fe2000001ff00 */
[----:B------:R2:W-:Y:S01]  /*1350*/  STL [R1+0x44], RZ ;  /* 0x000044ff01007387 */ /* 0x0005e20000100800 */
[----:B------:R-:W-:Y:S02]  /*1360*/  CS2R R182, SRZ ;  /* 0x0000000000b67805 */ /* 0x000fe4000001ff00 */
[----:B------:R-:W-:Y:S02]  /*1370*/  CS2R R184, SRZ ;  /* 0x0000000000b87805 */ /* 0x000fe4000001ff00 */
[----:B------:R-:W-:Y:S01]  /*1380*/  CS2R R186, SRZ ;  /* 0x0000000000ba7805 */ /* 0x000fe2000001ff00 */
[----:B------:R2:W-:Y:S01]  /*1390*/  STL [R1+0x40], RZ ;  /* 0x000040ff01007387 */ /* 0x0005e20000100800 */
        /* <DEDUP_REMOVED lines=14> */
[----:B------:R-:W-:Y:S02]  /*1480*/  CS2R R210, SRZ ;  /* 0x0000000000d27805 */ /* 0x000fe4000001ff00 */
[----:B0-----:R-:W-:Y:S01]  /*1490*/  R2UR UR10, R0 ;  /* 0x00000000000a72ca */ /* 0x001fe200000e0000 */
[----:B------:R2:W-:Y:S01]  /*14a0*/  STL [R1+0x30], RZ ;  /* 0x000030ff01007387 */ /* 0x0005e20000100800 */
[----:B------:R-:W-:Y:S01]  /*14b0*/  IMAD.MOV.U32 R0, RZ, RZ, RZ ;  /* 0x000000ffff007224 */ /* 0x000fe200078e00ff */
[----:B------:R-:W-:-:S02]  /*14c0*/  CS2R R212, SRZ ;  /* 0x0000000000d47805 */ /* 0x000fc4000001ff00 */
[----:B------:R-:W-:Y:S01]  /*14d0*/  CS2R R214, SRZ ;  /* 0x0000000000d67805 */ /* 0x000fe2000001ff00 */
[----:B------:R2:W-:Y:S01]  /*14e0*/  STL [R1+0x2c], RZ ;  /* 0x00002cff01007387 */ /* 0x0005e20000100800 */
[----:B------:R-:W-:Y:S02]  /*14f0*/  CS2R R216, SRZ ;  /* 0x0000000000d87805 */ /* 0x000fe4000001ff00 */
[----:B------:R-:W-:Y:S02]  /*1500*/  CS2R R218, SRZ ;  /* 0x0000000000da7805 */ /* 0x000fe4000001ff00 */
[----:B------:R-:W-:Y:S01]  /*1510*/  CS2R R220, SRZ ;  /* 0x0000000000dc7805 */ /* 0x000fe2000001ff00 */
[----:B------:R2:W-:Y:S01]  /*1520*/  STL [R1+0x28], RZ ;  /* 0x000028ff01007387 */ /* 0x0005e20000100800 */
[----:B------:R-:W-:Y:S02]  /*1530*/  CS2R R222, SRZ ;  /* 0x0000000000de7805 */ /* 0x000fe4000001ff00 */
[----:B------:R-:W-:-:S02]  /*1540*/  CS2R R224, SRZ ;  /* 0x0000000000e07805 */ /* 0x000fc4000001ff00 */
[----:B------:R-:W-:Y:S01]  /*1550*/  CS2R R226, SRZ ;  /* 0x0000000000e27805 */ /* 0x000fe2000001ff00 */
[----:B------:R2:W-:Y:S01]  /*1560*/  STL [R1+0x24], RZ ;  /* 0x000024ff01007387 */ /* 0x0005e20000100800 */
[----:B------:R-:W-:Y:S01]  /*1570*/  ULEA.HI UR11, UR10, UR10, URZ, 0x1 ;  /* 0x0000000a0a0b7291 */ /* 0x000fe2000f8f083f */
[----:B------:R-:W-:Y:S01]  /*1580*/  IMAD.MOV.U32 R228, RZ, RZ, RZ ;  /* 0x000000ffffe47224 */ /* 0x000fe200078e00ff */
[----:B------:R-:W-:Y:S01]  /*1590*/  CS2R R88, SRZ ;  /* 0x0000000000587805 */ /* 0x000fe2000001ff00 */
[----:B------:R2:W-:Y:S01]  /*15a0*/  STL [R1+0x20], RZ ;  /* 0x000020ff01007387 */ /* 0x0005e20000100800 */
[----:B------:R-:W-:Y:S01]  /*15b0*/  ULOP3.LUT UR16, UR11, 0x7fffe, URZ, 0xc0, !UPT ;  /* 0x0007fffe0b107892 */ /* 0x000fe2000f8ec03f */
[----:B------:R-:W-:Y:S01]  /*15c0*/  CS2R R90, SRZ ;  /* 0x00000000005a7805 */ /* 0x000fe2000001ff00 */
[----:B-1----:R-:W-:Y:S01]  /*15d0*/  ULEA UR11, UR18, UR17, 0x18 ;  /* 0x00000011120b7291 */ /* 0x002fe2000f8ec03f */
[----:B------:R2:W-:Y:S01]  /*15e0*/  STL [R1+0x1c], RZ ;  /* 0x00001cff01007387 */ /* 0x0005e20000100800 */
[----:B------:R-:W-:Y:S01]  /*15f0*/  UIADD3 UR16, UR10, -UR16, URZ ;  /* 0x800000100a107290 */ /* 0x000fe2000fffe03f */
[----:B------:R-:W-:-:S02]  /*1600*/  CS2R R92, SRZ ;  /* 0x00000000005c7805 */ /* 0x000fc4000001ff00 */
[----:B------:R-:W-:Y:S01]  /*1610*/  CS2R R94, SRZ ;  /* 0x00000000005e7805 */ /* 0x000fe2000001ff00 */
[----:B------:R2:W-:Y:S01]  /*1620*/  STL [R1+0x18], RZ ;  /* 0x000018ff01007387 */ /* 0x0005e20000100800 */
[----:B------:R-:W-:Y:S01]  /*1630*/  ULEA UR16, UR16, UR11, 0xd ;  /* 0x0000000b10107291 */ /* 0x000fe2000f8e683f */
[----:B------:R-:W-:Y:S02]  /*1640*/  CS2R R96, SRZ ;  /* 0x0000000000607805 */ /* 0x000fe4000001ff00 */
[----:B------:R-:W-:Y:S01]  /*1650*/  CS2R R98, SRZ ;  /* 0x0000000000627805 */ /* 0x000fe2000001ff00 */
[----:B------:R2:W-:Y:S01]  /*1660*/  STL [R1+0x14], RZ ;  /* 0x000014ff01007387 */ /* 0x0005e20000100800 */
[----:B------:R-:W-:Y:S01]  /*1670*/  UIADD3 UR16, UR16, 0x100, URZ ;  /* 0x0000010010107890 */ /* 0x000fe2000fffe03f */
[----:B------:R-:W-:Y:S02]  /*1680*/  CS2R R100, SRZ ;  /* 0x0000000000647805 */ /* 0x000fe4000001ff00 */
[----:B------:R-:W-:Y:S01]  /*1690*/  CS2R R102, SRZ ;  /* 0x0000000000667805 */ /* 0x000fe2000001ff00 */
[----:B------:R2:W-:Y:S01]  /*16a0*/  STL [R1+0x10], RZ ;  /* 0x000010ff01007387 */ /* 0x0005e20000100800 */
[----:B------:R-:W-:Y:S01]  /*16b0*/  USHF.R.U32.HI UR10, URZ, 0x4, UR16 ;  /* 0x000000043f0a7899 */ /* 0x000fe20008011610 */
[----:B------:R-:W-:-:S02]  /*16c0*/  CS2R R104, SRZ ;  /* 0x0000000000687805 */ /* 0x000fc4000001ff00 */
[----:B------:R-:W-:Y:S01]  /*16d0*/  CS2R R106, SRZ ;  /* 0x00000000006a7805 */ /* 0x000fe2000001ff00 */
[----:B------:R2:W-:Y:S01]  /*16e0*/  STL [R1+0xc], RZ ;  /* 0x00000cff01007387 */ /* 0x0005e20000100800 */
[----:B------:R-:W-:Y:S01]  /*16f0*/  ULOP3.LUT UR10, UR10, 0x3fff, URZ, 0xc0, !UPT ;  /* 0x00003fff0a0a7892 */ /* 0x000fe2000f8ec03f */
        /* <DEDUP_REMOVED lines=10> */
[----:B------:R2:W-:Y:S01]  /*17a0*/  STL [R1], RZ ;  /* 0x000000ff01007387 */ /* 0x0005e20000100800 */
[----:B------:R-:W-:Y:S02]  /*17b0*/  CS2R R124, SRZ ;  /* 0x00000000007c7805 */ /* 0x000fe4000001ff00 */
[----:B------:R-:W-:Y:S02]  /*17c0*/  CS2R R126, SRZ ;  /* 0x00000000007e7805 */ /* 0x000fe4000001ff00 */
[----:B------:R-:W-:Y:S02]  /*17d0*/  CS2R R128, SRZ ;  /* 0x0000000000807805 */ /* 0x000fe4000001ff00 */
[----:B------:R-:W-:-:S02]  /*17e0*/  CS2R R130, SRZ ;  /* 0x0000000000827805 */ /* 0x000fc4000001ff00 */
[----:B------:R-:W-:Y:S02]  /*17f0*/  CS2R R132, SRZ ;  /* 0x0000000000847805 */ /* 0x000fe4000001ff00 */
[----:B------:R-:W-:Y:S02]  /*1800*/  CS2R R134, SRZ ;  /* 0x0000000000867805 */ /* 0x000fe4000001ff00 */
        /* <DEDUP_REMOVED lines=9> */
[----:B---3--:R-:W-:-:S02]  /*18a0*/  CS2R R26, SRZ ;  /* 0x00000000001a7805 */ /* 0x008fc4000001ff00 */
[----:B----4-:R-:W-:Y:S02]  /*18b0*/  CS2R R28, SRZ ;  /* 0x00000000001c7805 */ /* 0x010fe4000001ff00 */
        /* <DEDUP_REMOVED lines=28> */
[----:B------:R-:W-:Y:S01]  /*1a80*/  CS2R R86, SRZ ;  /* 0x0000000000567805 */ /* 0x000fe2000001ff00 */
[----:B--2---:R-:W-:Y:S06]  /*1a90*/  @!P0 BRA `(.L_x_13) ;  /* 0x0000001000c08947 */ /* 0x004fec0003800000 */
[----:B------:R-:W-:-:S06]  /*1aa0*/  UISETP.NE.AND UP0, UPT, UR22, 0x3, UPT ;  /* 0x000000031600788c */ /* 0x000fcc000bf05270 */
[----:B------:R-:W-:-:S13]  /*1ab0*/  PLOP3.LUT P1, PT, PT, PT, UP0, 0x80, 0x0 ;  /* 0x000000000000781c */ /* 0x000fda0003f2f008 */
[----:B------:R-:W-:Y:S05]  /*1ac0*/  @!P1 BRA `(.L_x_14) ;  /* 0x0000000000049947 */ /* 0x000fea0003800000 */
[----:B------:R-:W-:Y:S01]  /*1ad0*/  BPT.TRAP 0x1 ;  /* 0x000000040000795c */ /* 0x000fe20000300000 */
.L_x_14:
[----:B------:R-:W-:Y:S01]  /*1ae0*/  ULEA UR6, UR5, UR11, 0x3 ;  /* 0x0000000b05067291 */ /* 0x000fe2000f8e183f */
[----:B------:R-:W-:-:S05]  /*1af0*/  IMAD.U32 R0, RZ, RZ, UR4 ;  /* 0x00000004ff007e24 */ /* 0x000fca000f8e00ff */
[----:B------:R-:W-:-:S04]  /*1b00*/  SHF.L.U32 R0, R0, 0x1f, RZ ;  /* 0x0000001f00007819 */ /* 0x000fc800000006ff */
[----:B------:R0:W1:Y:S01]  /*1b10*/  SYNCS.PHASECHK.TRANS64.TRYWAIT P0, [UR6], R0 ;  /* 0x00000000ff0075a7 */ /* 0x0000620008000146 */
[----:B------:R-:W-:Y:S05]  /*1b20*/  @!P1 BRA `(.L_x_15) ;  /* 0x0000000000049947 */ /* 0x000fea0003800000 */
[----:B------:R-:W-:Y:S01]  /*1b30*/  BPT.TRAP 0x1 ;  /* 0x000000040000795c */ /* 0x000fe20000300000 */
.L_x_15:
[----:B-1----:R-:W-:Y:S05]  /*1b40*/  @P0 BRA `(.L_x_16) ;  /* 0x0000000000080947 */ /* 0x002fea0003800000 */
[----:B------:R-:W1:Y:S02]  /*1b50*/  SYNCS.PHASECHK.TRANS64.TRYWAIT P0, [UR6], R0 ;  /* 0x00000000ff0075a7 */ /* 0x000e640008000146 */
[----:B-1----:R-:W-:Y:S05]  /*1b60*/  @!P0 BRA `(.L_x_17) ;  /* 0x000000e800148947 */ /* 0x002fea0003800000 */
.L_x_16:
[----:B------:R-:W-:Y:S01]  /*1b70*/  UIADD3 UR6, UR11, 0x28100, URZ ;  /* 0x000281000b067890 */ /* 0x000fe2000fffe03f */
[----:B------:R-:W-:Y:S01]  /*1b80*/  WARPGROUP.ARRIVE ;  /* 0x00000000000079c5 */ /* 0x000fe20000000000 */
[----:B------:R-:W-:Y:S01]  /*1b90*/  ULOP3.LUT UR7, UR10, 0x10000, URZ, 0xfc, !UPT ;  /* 0x000100000a077892 */ /* 0x000fe2000f8efc3f */
[----:B------:R2:W-:Y:S01]  /*1ba0*/  STL [R1+0x6c], RZ ;  /* 0x00006cff01007387 */ /* 0x0005e20000100800 */
[----:B------:R-:W-:Y:S01]  /*1bb0*/  USHF.R.U32.HI UR6, URZ, 0x4, UR6 ;  /* 0x000000043f067899 */ /* 0x000fe20008011606 */
[----:B01----:R-:W-:Y:S01]  /*1bc0*/  IMAD.MOV.U32 R0, RZ, RZ, RZ ;  /* 0x000000ffff007224 */ /* 0x003fe200078e00ff */
[----:B------:R-:W-:Y:S01]  /*1bd0*/  ULEA UR7, UR5, UR7, 0xb ;  /* 0x0000000705077291 */ /* 0x000fe2000f8e583f */
[----:B------:R2:W-:Y:S01]  /*1be0*/  STL [R1+0x68], RZ ;  /* 0x000068ff01007387 */ /* 0x0005e20000100800 */
[----:B------:R-:W-:Y:S01]  /*1bf0*/  ULOP3.LUT UR6, UR6, 0x3fff, URZ, 0xc0, !UPT ;  /* 0x00003fff06067892 */ /* 0x000fe2000f8ec03f */
[----:B------:R-:W-:Y:S01]  /*1c00*/  CS2R R2, SRZ ;  /* 0x0000000000027805 */ /* 0x000fe2000001ff00 */
[----:B------:R-:W-:Y:S01]  /*1c10*/  UMOV UR17, 0x40000040 ;  /* 0x4000004000117882 */ /* 0x000fe20000000000 */
[----:B------:R-:W-:Y:S01]  /*1c20*/  UMOV UR19, 0x40000040 ;  /* 0x4000004000137882 */ /* 0x000fe20000000000 */
[----:B------:R-:W-:Y:S01]  /*1c30*/  ULOP3.LUT UR6, UR6, 0x10000, URZ, 0xfc, !UPT ;  /* 0x0001000006067892 */ /* 0x000fe2000f8efc3f */
[----:B------:R2:W-:Y:S01]  /*1c40*/  STL [R1+0x64], RZ ;  /* 0x000064ff01007387 */ /* 0x0005e20000100800 */
[----:B------:R-:W-:Y:S01]  /*1c50*/  UMOV UR16, UR7 ;  /* 0x0000000700107c82 */ /* 0x000fe20008000000 */
[----:B------:R-:W-:Y:S01]  /*1c60*/  CS2R R4, SRZ ;  /* 0x0000000000047805 */ /* 0x000fe2000001ff00 */
[----:B------:R-:W-:Y:S01]  /*1c70*/  ULEA UR8, UR5, UR6, 0xa ;  /* 0x0000000605087291 */ /* 0x000fe2000f8e503f */
[----:B------:R2:W-:Y:S01]  /*1c80*/  STL [R1+0x60], RZ ;  /* 0x000060ff01007387 */ /* 0x0005e20000100800 */
[----:B------:R-:W-:Y:S01]  /*1c90*/  CS2R R6, SRZ ;  /* 0x0000000000067805 */ /* 0x000fe2000001ff00 */
[----:B------:R-:W-:Y:S01]  /*1ca0*/  UMOV UR6, 0x4 ;  /* 0x0000000400067882 */ /* 0x000fe20000000000 */
[----:B------:R-:W-:Y:S01]  /*1cb0*/  CS2R R8, SRZ ;  /* 0x0000000000087805 */ /* 0x000fe2000001ff00 */
[----:B------:R2:W-:Y:S01]  /*1cc0*/  STL [R1+0x5c], RZ ;  /* 0x00005cff01007387 */ /* 0x0005e20000100800 */
[----:B------:R-:W-:Y:S01]  /*1cd0*/  CS2R R10, SRZ ;  /* 0x00000000000a7805 */ /* 0x000fe2000001ff00 */
[----:B------:R-:W-:Y:S01]  /*1ce0*/  UMOV UR18, UR8 ;  /* 0x0000000800127c82 */ /* 0x000fe20008000000 */
[----:B------:R-:W-:Y:S01]  /*1cf0*/  CS2R R12, SRZ ;  /* 0x00000000000c7805 */ /* 0x000fe2000001ff00 */
[----:B------:R-:W-:Y:S01]  /*1d00*/  QGMMA.64x128x32.F32.E4M3.E4M3 R88, gdesc[UR16], RZ, !UPT ;  /* 0x01e00000105879f3 */ /* 0x000fe2000c7008ff */
[----:B------:R-:W-:Y:S01]  /*1d10*/  UIADD3 UR16, UR7, 0x400, URZ ;  /* 0x0000040007107890 */ /* 0x000fe2000fffe03f */
[----:B------:R2:W-:Y:S01]  /*1d20*/  STL [R1+0x58], RZ ;  /* 0x000058ff01007387 */ /* 0x0005e20000100800 */
[----:B------:R-:W-:Y:S01]  /*1d30*/  UMOV UR17, 0x40000040 ;  /* 0x4000004000117882 */ /* 0x000fe20000000000 */
[----:B------:R-:W-:-:S02]  /*1d40*/  CS2R R14, SRZ ;  /* 0x00000000000e7805 */ /* 0x000fc4000001ff00 */
[----:B------:R-:W-:Y:S01]  /*1d50*/  CS2R R16, SRZ ;  /* 0x0000000000107805 */ /* 0x000fe2000001ff00 */
[----:B------:R2:W-:Y:S01]  /*1d60*/  STL [R1+0x54], RZ ;  /* 0x000054ff01007387 */ /* 0x0005e20000100800 */
[----:B------:R-:W-:Y:S02]  /*1d70*/  CS2R R18, SRZ ;  /* 0x0000000000127805 */ /* 0x000fe4000001ff00 */
[----:B------:R-:W-:Y:S02]  /*1d80*/  CS2R R20, SRZ ;  /* 0x0000000000147805 */ /* 0x000fe4000001ff00 */
[----:B------:R-:W-:Y:S01]  /*1d90*/  CS2R R22, SRZ ;  /* 0x0000000000167805 */ /* 0x000fe2000001ff00 */
[----:B------:R2:W-:Y:S01]  /*1da0*/  STL [R1+0x50], RZ ;  /* 0x000050ff01007387 */ /* 0x0005e20000100800 */
[----:B------:R-:W-:Y:S01]  /*1db0*/  CS2R R152, SRZ ;  /* 0x0000000000987805 */ /* 0x000fe2000001ff00 */
[----:B------:R-:W-:Y:S01]  /*1dc0*/  QGMMA.64x128x32.F32.E4M3.E4M3 R24, gdesc[UR16], RZ, !UPT ;  /* 0x01e00000101879f3 */ /* 0x000fe2000c7008ff */
[----:B------:R-:W-:Y:S01]  /*1dd0*/  UIADD3 UR16, UR7, 0x2, URZ ;  /* 0x0000000207107890 */ /* 0x000fe2000fffe03f */
[----:B------:R2:W-:Y:S01]  /*1de0*/  STL [R1+0x4c], RZ ;  /* 0x00004cff01007387 */ /* 0x0005e20000100800 */
[----:B------:R-:W-:Y:S01]  /*1df0*/  UIADD3 UR18, UR8, 0x2, URZ ;  /* 0x0000000208127890 */ /* 0x000fe2000fffe03f */
[----:B------:R-:W-:Y:S01]  /*1e00*/  CS2R R154, SRZ ;  /* 0x00000000009a7805 */ /* 0x000fe2000001ff00 */
[----:B------:R-:W-:Y:S01]  /*1e10*/  UMOV UR17, 0x40000040 ;  /* 0x4000004000117882 */ /* 0x000fe20000000000 */
[----:B------:R-:W-:Y:S01]  /*1e20*/  UMOV UR19, 0x40000040 ;  /* 0x4000004000137882 */ /* 0x000fe20000000000 */
        /* <DEDUP_REMOVED lines=49> */
[----:B------:R-:W-:-:S03]  /*2140*/  IMAD.MOV.U32 R228, RZ, RZ, RZ ;  /* 0x000000ffffe47224 */ /* 0x000fc600078e00ff */
[----:B------:R2:W-:Y:S04]  /*2150*/  STL [R1+0x14], RZ ;  /* 0x000014ff01007387 */ /* 0x0005e80000100800 */
[----:B------:R2:W-:Y:S04]  /*2160*/  STL [R1+0x10], RZ ;  /* 0x000010ff01007387 */ /* 0x0005e80000100800 */
[----:B------:R2:W-:Y:S04]  /*2170*/  STL [R1+0xc], RZ ;  /* 0x00000cff01007387 */ /* 0x0005e80000100800 */
[----:B------:R2:W-:Y:S04]  /*2180*/  STL [R1+0x8], RZ ;  /* 0x000008ff01007387 */ /* 0x0005e80000100800 */
[----:B------:R2:W-:Y:S04]  /*2190*/  STL [R1+0x4], RZ ;  /* 0x000004ff01007387 */ /* 0x0005e80000100800 */
[----:B------:R2:W-:Y:S01]  /*21a0*/  STL [R1], RZ ;  /* 0x000000ff01007387 */ /* 0x0005e20000100800 */
[----:B------:R-:W-:Y:S01]  /*21b0*/  QGMMA.64x128x32.F32.E4M3.E4M3 R88, gdesc[UR16], R88 ;  /* 0x01e00000105879f3 */ /* 0x000fe20008700858 */
[----:B------:R-:W-:Y:S01]  /*21c0*/  UIADD3 UR16, UR7, 0x402, URZ ;  /* 0x0000040207107890 */ /* 0x000fe2000fffe03f */
[----:B------:R-:W-:-:S10]  /*21d0*/  UMOV UR17, 0x40000040 ;  /* 0x4000004000117882 */ /* 0x000fd40000000000 */
[----:B------:R-:W-:Y:S01]  /*21e0*/  QGMMA.64x128x32.F32.E4M3.E4M3 R24, gdesc[UR16], R24 ;  /* 0x01e00000101879f3 */ /* 0x000fe20008700818 */
[----:B------:R-:W-:Y:S02]  /*21f0*/  UIADD3 UR16, UR7, 0x4, URZ ;  /* 0x0000000407107890 */ /* 0x000fe4000fffe03f */
[----:B------:R-:W-:Y:S01]  /*2200*/  UIADD3 UR18, UR8, 0x4, URZ ;  /* 0x0000000408127890 */ /* 0x000fe2000fffe03f */
[----:B------:R-:W-:Y:S01]  /*2210*/  UMOV UR17, 0x40000040 ;  /* 0x4000004000117882 */ /* 0x000fe20000000000 */
[----:B------:R-:W-:-:S07]  /*2220*/  UMOV UR19, 0x40000040 ;  /* 0x4000004000137882 */ /* 0x000fce0000000000 */
        /* <DEDUP_REMOVED lines=10> */
[----:B------:R-:W-:Y:S02]  /*22d0*/  UMOV UR17, 0x40000040 ;  /* 0x4000004000117882 */ /* 0x000fe40000000000 */
[----:B------:R-:W-:Y:S02]  /*22e0*/  ULDC UR7, c[0x0][0x50c] ;  /* 0x0001430000077ab9 */ /* 0x000fe40000000800 */
[----:B------:R-:W-:-:S04]  /*22f0*/  UISETP.NE.AND UP0, UPT, UR7, 0x4, UPT ;  /* 0x000000040700788c */ /* 0x000fc8000bf05270 */
[----:B------:R-:W-:Y:S02]  /*2300*/  USEL UR7, URZ, 0x1, UP0 ;  /* 0x000000013f077887 */ /* 0x000fe40008000000 */
[----:B------:R-:W-:Y:S04]  /*2310*/  QGMMA.64x128x32.F32.E4M3.E4M3 R24, gdesc[UR16], R24, gsb0 ;  /* 0x01e00000101879f3 */ /* 0x000fe80008000818 */
[----:B------:R-:W-:-:S13]  /*2320*/  ISETP.NE.AND P0, PT, RZ, UR7, PT ;  /* 0x00000007ff007c0c */ /* 0x000fda000bf05270 */
[----:B--2---:R-:W-:Y:S05]  /*2330*/  @!P0 BRA `(.L_x_18) ;  /* 0x0000000800808947 */ /* 0x004fea0003800000 */
[----:B------:R-:W-:Y:S02]  /*2340*/  WARPGROUP.DEPBAR.LE gsb0, 0x0 ;  /* 0x00008000000079c5 */ /* 0x000fe40000010000 */
[----:B------:R-:W-:-:S01]  /*2350*/  FADD R227, RZ, R89 ;  /* 0x00000059ffe37221 */ /* 0x000fc20000000000 */
[----:B------:R-:W-:Y:S01]  /*2360*/  FADD R228, RZ, R88 ;  /* 0x00000058ffe47221 */ /* 0x000fe20000000000 */
[----:B------:R-:W-:-:S01]  /*2370*/  FADD R226, RZ, R90 ;  /* 0x0000005affe27221 */ /* 0x000fc20000000000 */
[----:B------:R-:W-:Y:S01]  /*2380*/  FADD R225, RZ, R91 ;  /* 0x0000005bffe17221 */ /* 0x000fe20000000000 */
[----:B------:R-:W-:-:S01]  /*2390*/  FADD R224, RZ, R92 ;  /* 0x0000005cffe07221 */ /* 0x000fc20000000000 */
[----:B------:R0:W-:Y:S01]  /*23a0*/  STL [R1+0x80], R227 ;  /* 0x000080e301007387 */ /* 0x0001e20000100800 */
[----:B------:R-:W-:-:S01]  /*23b0*/  FADD R223, RZ, R93 ;  /* 0x0000005dffdf7221 */ /* 0x000fc20000000000 */
[----:B------:R-:W-:Y:S01]  /*23c0*/  FADD R222, RZ, R94 ;  /* 0x0000005effde7221 */ /* 0x000fe20000000000 */
[----:B------:R-:W-:-:S01]  /*23d0*/  FADD R221, RZ, R95 ;  /* 0x0000005fffdd7221 */ /* 0x000fc20000000000 */
[----:B------:R-:W-:Y:S01]  /*23e0*/  FADD R220, RZ, R96 ;  /* 0x00000060ffdc7221 */ /* 0x000fe20000000000 */
[----:B------:R-:W-:-:S01]  /*23f0*/  FADD R219, RZ, R97 ;  /* 0x00000061ffdb7221 */ /* 0x000fc20000000000 */
[----:B------:R-:W-:Y:S01]  /*2400*/  FADD R218, RZ, R98 ;  /* 0x00000062ffda7221 */ /* 0x000fe20000000000 */
[----:B------:R-:W-:-:S01]  /*2410*/  FADD R217, RZ, R99 ;  /* 0x00000063ffd97221 */ /* 0x000fc20000000000 */
[----:B------:R-:W-:Y:S01]  /*2420*/  FADD R216, RZ, R100 ;  /* 0x00000064ffd87221 */ /* 0x000fe20000000000 */
[----:B------:R-:W-:-:S01]  /*2430*/  FADD R215, RZ, R101 ;  /* 0x00000065ffd77221 */ /* 0x000fc20000000000 */
[----:B0-----:R-:W-:Y:S01]  /*2440*/  FADD R227, RZ, R60 ;  /* 0x0000003cffe37221 */ /* 0x001fe20000000000 */
[----:B------:R-:W-:-:S01]  /*2450*/  FADD R214, RZ, R102 ;  /* 0x00000066ffd67221 */ /* 0x000fc20000000000 */
[----:B------:R-:W-:Y:S01]  /*2460*/  FADD R213, RZ, R103 ;  /* 0x00000067ffd57221 */ /* 0x000fe20000000000 */
[----:B------:R-:W-:-:S01]  /*2470*/  FADD R212, RZ, R104 ;  /* 0x00000068ffd47221 */ /* 0x000fc20000000000 */
[----:B------:R-:W-:Y:S01]  /*2480*/  FADD R211, RZ, R105 ;  /* 0x00000069ffd37221 */ /* 0x000fe20000000000 */
[----:B------:R0:W-:Y:S01]  /*2490*/  STL [R1], R227 ;  /* 0x000000e301007387 */ /* 0x0001e20000100800 */
        /* <DEDUP_REMOVED lines=94> */
[----:B0-----:R-:W-:-:S05]  /*2a80*/  FADD R227, RZ, R67 ;  /* 0x00000043ffe37221 */ /* 0x001fca0000000000 */
[----:B------:R0:W-:Y:S02]  /*2a90*/  STL [R1+0x1c], R227 ;  /* 0x00001ce301007387 */ /* 0x0001e40000100800 */
        /* <DEDUP_REMOVED lines=39> */
[----:B------:R0:W-:Y:S04]  /*2d10*/  STL [R1+0x6c], R227 ;  /* 0x00006ce301007387 */ /* 0x0001e80000100800 */
[----:B0-----:R0:W5:Y:S01]  /*2d20*/  LDL.LU R227, [R1+0x80] ;  /* 0x0000800001e37983 */ /* 0x0011620000300800 */
[----:B------:R-:W-:-:S05]  /*2d30*/  UMOV UR6, URZ ;  /* 0x0000003f00067c82 */ /* 0x000fca0008000000 */
.L_x_18:
[----:B------:R-:W-:Y:S01]  /*2d40*/  UIADD3 UR23, UR5, 0x1, URZ ;  /* 0x0000000105177890 */ /* 0x000fe2000fffe03f */
[----:B------:R-:W-:-:S03]  /*2d50*/  UMOV UR8, 0x1 ;  /* 0x0000000100087882 */ /* 0x000fc60000000000 */
[----:B------:R-:W-:-:S04]  /*2d60*/  UISETP.NE.AND UP0, UPT, UR23, 0x5, UPT ;  /* 0x000000051700788c */ /* 0x000fc8000bf05270 */
[----:B------:R-:W-:Y:S02]  /*2d70*/  USEL UR24, URZ, 0x1, UP0 ;  /* 0x000000013f187887 */ /* 0x000fe40008000000 */
[----:B------:R-:W-:Y:S02]  /*2d80*/  USEL UR23, UR23, URZ, UP0 ;  /* 0x0000003f17177287 */ /* 0x000fe40008000000 */
[----:B------:R-:W-:-:S12]  /*2d90*/  ULOP3.LUT UR24, UR4, UR24, URZ, 0x3c, !UPT ;  /* 0x0000001804187292 */ /* 0x000fd8000f8e3c3f */
.L_x_13:
[----:B------:R-:W-:-:S04]  /*2da0*/  UISETP.LT.AND UP0, UPT, UR9, 0x1, UPT ;  /* 0x000000010900788c */ /* 0x000fc8000bf01270 */
[----:B------:R-:W-:-:S04]  /*2db0*/  USEL UR16, UR9, 0x1, UP0 ;  /* 0x0000000109107887 */ /* 0x000fc80008000000 */
[----:B------:R-:W-:-:S04]  /*2dc0*/  UIADD3 UR26, UR9, -UR16, URZ ;  /* 0x80000010091a7290 */ /* 0x000fc8000fffe03f */
[----:B------:R-:W-:-:S06]  /*2dd0*/  UISETP.GE.AND UP0, UPT, UR26, 0x1, UPT ;  /* 0x000000011a00788c */ /* 0x000fcc000bf06270 */
[----:B------:R-:W-:-:S13]  /*2de0*/  PLOP3.LUT P0, PT, PT, PT, UP0, 0x80, 0x0 ;  /* 0x000000000000781c */ /* 0x000fda0003f0f008 */
[----:B------:R-:W-:Y:S05]  /*2df0*/  @!P0 BRA `(.L_x_19) ;  /* 0x0000001000dc8947 */ /* 0x000fea0003800000 */
[----:B------:R-:W-:Y:S01]  /*2e00*/  UMOV UR25, UR5 ;  /* 0x0000000500197c82 */ /* 0x000fe20008000000 */
[----:B------:R-:W-:-:S05]  /*2e10*/  ULDC UR27, c[0x0][0x50c] ;  /* 0x00014300001b7ab9 */ /* 0x000fca0000000800 */
.L_x_27:
[----:B------:R-:W-:-:S06]  /*2e20*/  UISETP.NE.AND UP0, UPT, UR22, 0x3, UPT ;  /* 0x000000031600788c */ /* 0x000fcc000bf05270 */
[----:B------:R-:W-:-:S13]  /*2e30*/  PLOP3.LUT P1, PT, PT, PT, UP0, 0x80, 0x0 ;  /* 0x000000000000781c */ /* 0x000fda0003f2f008 */
[----:B-1---5:R-:W-:Y:S05]  /*2e40*/  @!P1 BRA `(.L_x_20) ;  /* 0x0000000000049947 */ /* 0x022fea0003800000 */
[----:B------:R-:W-:Y:S01]  /*2e50*/  BPT.TRAP 0x1 ;  /* 0x000000040000795c */ /* 0x000fe20000300000 */
.L_x_20:
[----:B------:R-:W1:Y:S01]  /*2e60*/  S2UR UR16, SR_CgaCtaId ;  /* 0x00000000001079c3 */ /* 0x000e620000008800 */
[----:B------:R-:W-:Y:S01]  /*2e70*/  UMOV UR11, 0x400 ;  /* 0x00000400000b7882 */ /* 0x000fe20000000000 */
[----:B------:R-:W-:-:S05]  /*2e80*/  IMAD.U32 R229, RZ, RZ, UR24 ;  /* 0x00000018ffe57e24 */ /* 0x000fca000f8e00ff */
[----:B------:R-:W-:Y:S01]  /*2e90*/  SHF.L.U32 R229, R229, 0x1f, RZ ;  /* 0x0000001fe5e57819 */ /* 0x000fe200000006ff */
[----:B-1----:R-:W-:-:S04]  /*2ea0*/  ULEA UR11, UR16, UR11, 0x18 ;  /* 0x0000000b100b7291 */ /* 0x002fc8000f8ec03f */
[----:B------:R-:W-:-:S09]  /*2eb0*/  ULEA UR16, UR23, UR11, 0x3 ;  /* 0x0000000b17107291 */ /* 0x000fd2000f8e183f */
[----:B------:R1:W2:Y:S01]  /*2ec0*/  SYNCS.PHASECHK.TRANS64.TRYWAIT P0, [UR16], R229 ;  /* 0x000000e5ff0075a7 */ /* 0x0002a20008000150 */
[----:B------:R-:W-:Y:S05]  /*2ed0*/  @!P1 BRA `(.L_x_21) ;  /* 0x0000000000049947 */ /* 0x000fea0003800000 */
[----:B------:R-:W-:Y:S01]  /*2ee0*/  BPT.TRAP 0x1 ;  /* 0x000000040000795c */ /* 0x000fe20000300000 */
.L_x_21:
[----:B--2---:R-:W-:Y:S05]  /*2ef0*/  @P0 BRA `(.L_x_22) ;  /* 0x0000000000080947 */ /* 0x004fea0003800000 */
[----:B------:R-:W2:Y:S02]  /*2f00*/  SYNCS.PHASECHK.TRANS64.TRYWAIT P0, [UR16], R229 ;  /* 0x000000e5ff0075a7 */ /* 0x000ea40008000150 */
[----:B--2---:R-:W-:Y:S05]  /*2f10*/  @!P0 BRA `(.L_x_23) ;  /* 0x000000d400408947 */ /* 0x004fea0003800000 */
.L_x_22:
[----:B------:R-:W-:Y:S01]  /*2f20*/  UIADD3 UR16, UR11, 0x28100, URZ ;  /* 0x000281000b107890 */ /* 0x000fe2000fffe03f */
[----:B------:R-:W-:Y:S01]  /*2f30*/  WARPGROUP.ARRIVE ;  /* 0x00000000000079c5 */ /* 0x000fe20000000000 */
[----:B------:R-:W-:Y:S02]  /*2f40*/  UISETP.NE.AND UP0, UPT, UR7, URZ, UPT ;  /* 0x0000003f0700728c */ /* 0x000fe4000bf05270 */
[----:B------:R-:W-:Y:S02]  /*2f50*/  USHF.R.U32.HI UR16, URZ, 0x4, UR16 ;  /* 0x000000043f107899 */ /* 0x000fe40008011610 */
[----:B------:R-:W-:Y:S02]  /*2f60*/  USEL UR8, UR8, URZ, !UP0 ;  /* 0x0000003f08087287 */ /* 0x000fe4000c000000 */
[----:B------:R-:W-:Y:S02]  /*2f70*/  ULOP3.LUT UR16, UR16, 0x3fff, URZ, 0xc0, !UPT ;  /* 0x00003fff10107892 */ /* 0x000fe4000f8ec03f */
[----:B------:R-:W-:-:S02]  /*2f80*/  UISETP.NE.U32.AND UP0, UPT, UR8, URZ, UPT ;  /* 0x0000003f0800728c */ /* 0x000fc4000bf05070 */
[----:B------:R-:W-:Y:S02]  /*2f90*/  ULOP3.LUT UR7, UR10, 0x10000, URZ, 0xfc, !UPT ;  /* 0x000100000a077892 */ /* 0x000fe4000f8efc3f */
[----:B------:R-:W-:Y:S02]  /*2fa0*/  ULOP3.LUT UR8, UR16, 0x10000, URZ, 0xfc, !UPT ;  /* 0x0001000010087892 */ /* 0x000fe4000f8efc3f */
[----:B------:R-:W-:Y:S02]  /*2fb0*/  ULEA UR7, UR23, UR7, 0xb ;  /* 0x0000000717077291 */ /* 0x000fe4000f8e583f */
[----:B------:R-:W-:Y:S01]  /*2fc0*/  ULEA UR8, UR23, UR8, 0xa ;  /* 0x0000000817087291 */ /* 0x000fe2000f8e503f */
[----:B------:R-:W-:Y:S01]  /*2fd0*/  UMOV UR17, 0x40000040 ;  /* 0x4000004000117882 */ /* 0x000fe20000000000 */
[----:B------:R-:W-:Y:S01]  /*2fe0*/  UMOV UR19, 0x40000040 ;  /* 0x4000004000137882 */ /* 0x000fe20000000000 */
[----:B------:R-:W-:Y:S02]  /*2ff0*/  UIADD3 UR6, UR6, 0x4, URZ ;  /* 0x0000000406067890 */ /* 0x000fe4000fffe03f */
[----:B------:R-:W-:-:S02]  /*3000*/  UMOV UR16, UR7 ;  /* 0x0000000700107c82 */ /* 0x000fc40008000000 */
[----:B------:R-:W-:Y:S02]  /*3010*/  UMOV UR18, UR8 ;  /* 0x0000000800127c82 */ /* 0x000fe40008000000 */
[----:B------:R-:W-:Y:S01]  /*3020*/  QGMMA.64x128x32.F32.E4M3.E4M3 R88, gdesc[UR16], R88, UP0 ;  /* 0x01e00000105879f3 */ /* 0x000fe2000bf00858 */
[----:B------:R-:W-:Y:S01]  /*3030*/  UIADD3 UR16, UR7, 0x400, URZ ;  /* 0x0000040007107890 */ /* 0x000fe2000fffe03f */
[----:B------:R-:W-:-:S10]  /*3040*/  UMOV UR17, 0x40000040 ;  /* 0x4000004000117882 */ /* 0x000fd40000000000 */
[----:B------:R-:W-:Y:S01]  /*3050*/  QGMMA.64x128x32.F32.E4M3.E4M3 R24, gdesc[UR16], R24, UP0 ;  /* 0x01e00000101879f3 */ /* 0x000fe2000bf00818 */
[----:B------:R-:W-:Y:S02]  /*3060*/  UIADD3 UR16, UR7, 0x2, URZ ;  /* 0x0000000207107890 */ /* 0x000fe4000fffe03f */
[----:B------:R-:W-:Y:S01]  /*3070*/  UIADD3 UR18, UR8, 0x2, URZ ;  /* 0x0000000208127890 */ /* 0x000fe2000fffe03f */
[----:B------:R-:W-:Y:S01]  /*3080*/  UMOV UR17, 0x40000040 ;  /* 0x4000004000117882 */ /* 0x000fe20000000000 */
[----:B------:R-:W-:Y:S01]  /*3090*/  UMOV UR19, 0x40000040 ;  /* 0x4000004000137882 */ /* 0x000fe20000000000 */
[----:B------:R-:W-:-:S06]  /*30a0*/  UISETP.NE.AND UP0, UPT, UR6, UR27, UPT ;  /* 0x0000001b0600728c */ /* 0x000fcc000bf05270 */
        /* <DEDUP_REMOVED lines=18> */
[----:B------:R-:W-:Y:S01]  /*31d0*/  UMOV UR17, 0x40000040 ;  /* 0x4000004000117882 */ /* 0x000fe20000000000 */
[----:B------:R-:W-:-:S06]  /*31e0*/  USEL UR7, URZ, 0x1, UP0 ;  /* 0x000000013f077887 */ /* 0x000fcc0008000000 */
[----:B------:R-:W-:-:S03]  /*31f0*/  ISETP.NE.AND P0, PT, RZ, UR7, PT ;  /* 0x00000007ff007c0c */ /* 0x000fc6000bf05270 */
[----:B------:R-:W-:Y:S03]  /*3200*/  QGMMA.64x128x32.F32.E4M3.E4M3 R24, gdesc[UR16], R24, gsb0 ;  /* 0x01e00000101879f3 */ /* 0x000fe60008000818 */
[----:B------:R-:W-:-:S07]  /*3210*/  WARPGROUP.DEPBAR.LE gsb0, 0x1 ;  /* 0x00008000000079c5 */ /* 0x000fce0000010100 */
[----:B------:R-:W-:Y:S05]  /*3220*/  @!P0 BRA `(.L_x_24) ;  /* 0x0000000c00708947 */ /* 0x000fea0003800000 */
[----:B------:R-:W-:Y:S02]  /*3230*/  WARPGROUP.DEPBAR.LE gsb0, 0x0 ;  /* 0x00008000000079c5 */ /* 0x000fe40000010000 */
[----:B-----5:R-:W-:-:S01]  /*3240*/  FADD R227, R89, R227 ;  /* 0x000000e359e37221 */ /* 0x020fc20000000000 */
[----:B------:R-:W-:Y:S01]  /*3250*/  FADD R226, R90, R226 ;  /* 0x000000e25ae27221 */ /* 0x000fe20000000000 */
[----:B------:R-:W-:-:S01]  /*3260*/  FADD R225, R91, R225 ;  /* 0x000000e15be17221 */ /* 0x000fc20000000000 */
[----:B------:R-:W-:Y:S01]  /*3270*/  FADD R224, R92, R224 ;  /* 0x000000e05ce07221 */ /* 0x000fe20000000000 */
[----:B------:R-:W-:-:S01]  /*3280*/  FADD R223, R93, R223 ;  /* 0x000000df5ddf7221 */ /* 0x000fc20000000000 */
[----:B------:R2:W-:Y:S01]  /*3290*/  STL [R1+0x80], R227 ;  /* 0x000080e301007387 */ /* 0x0005e20000100800 */
[----:B------:R-:W-:-:S01]  /*32a0*/  FADD R222, R94, R222 ;  /* 0x000000de5ede7221 */ /* 0x000fc20000000000 */
[----:B------:R-:W-:Y:S01]  /*32b0*/  FADD R221, R95, R221 ;  /* 0x000000dd5fdd7221 */ /* 0x000fe20000000000 */
[----:B------:R-:W-:-:S01]  /*32c0*/  FADD R220, R96, R220 ;  /* 0x000000dc60dc7221 */ /* 0x000fc20000000000 */
[----:B------:R-:W-:Y:S01]  /*32d0*/  FADD R219, R97, R219 ;  /* 0x000000db61db7221 */ /* 0x000fe20000000000 */
[----:B------:R-:W-:-:S01]  /*32e0*/  FADD R218, R98, R218 ;  /* 0x000000da62da7221 */ /* 0x000fc20000000000 */
[----:B------:R-:W-:Y:S01]  /*32f0*/  FADD R217, R99, R217 ;  /* 0x000000d963d97221 */ /* 0x000fe20000000000 */
[----:B------:R-:W-:-:S01]  /*3300*/  FADD R216, R100, R216 ;  /* 0x000000d864d87221 */ /* 0x000fc20000000000 */
[----:B------:R-:W-:Y:S01]  /*3310*/  FADD R215, R101, R215 ;  /* 0x000000d765d77221 */ /* 0x000fe20000000000 */
[----:B------:R-:W-:-:S01]  /*3320*/  FADD R214, R102, R214 ;  /* 0x000000d666d67221 */ /* 0x000fc20000000000 */
[----:B--2---:R-:W2:Y:S01]  /*3330*/  LDL.LU R227, [R1+0x28] ;  /* 0x0000280001e37983 */ /* 0x004ea20000300800 */
[----:B------:R-:W-:-:S01]  /*3340*/  FADD R213, R103, R213 ;  /* 0x000000d567d57221 */ /* 0x000fc20000000000 */
[----:B------:R-:W-:Y:S01]  /*3350*/  FADD R212, R104, R212 ;  /* 0x000000d468d47221 */ /* 0x000fe20000000000 */
[----:B------:R-:W-:-:S01]  /*3360*/  FADD R211, R105, R211 ;  /* 0x000000d369d37221 */ /* 0x000fc20000000000 */
[----:B------:R3:W-:Y:S01]  /*3370*/  STL [R1+0x84], R226 ;  /* 0x000084e201007387 */ /* 0x0007e20000100800 */
[----:B------:R-:W-:-:S03]  /*3380*/  FADD R228, R88, R228 ;  /* 0x000000e458e47221 */ /* 0x000fc60000000000 */
[----:B---3--:R-:W3:Y:S04]  /*3390*/  LDL.LU R226, [R1+0x24] ;  /* 0x0000240001e27983 */ /* 0x008ee80000300800 */
[----:B------:R4:W-:Y:S04]  /*33a0*/  STL [R1+0x88], R225 ;  /* 0x000088e101007387 */ /* 0x0009e80000100800 */
[----:B----4-:R-:W4:Y:S04]  /*33b0*/  LDL.LU R225, [R1+0x20] ;  /* 0x0000200001e17983 */ /* 0x010f280000300800 */
[----:B------:R0:W-:Y:S04]  /*33c0*/  STL [R1+0x8c], R224 ;  /* 0x00008ce001007387 */ /* 0x0001e80000100800 */
[----:B0-----:R-:W4:Y:S04]  /*33d0*/  LDL.LU R224, [R1+0x1c] ;  /* 0x00001c0001e07983 */ /* 0x001f280000300800 */
        /* <DEDUP_REMOVED lines=13> */
[----:B0-----:R-:W4:Y:S04]  /*34b0*/  LDL.LU R217, [R1] ;  /* 0x0000000001d97983 */ /* 0x001f280000300800 */
[----:B------:R-:W-:Y:S04]  /*34c0*/  STL [R1+0xac], R216 ;  /* 0x0000acd801007387 */ /* 0x000fe80000100800 */
[----:B------:R-:W-:Y:S04]  /*34d0*/  STL [R1+0xb0], R215 ;  /* 0x0000b0d701007387 */ /* 0x000fe80000100800 */
[----:B------:R-:W-:Y:S04]  /*34e0*/  STL [R1+0xb4], R214 ;  /* 0x0000b4d601007387 */ /* 0x000fe80000100800 */
[----:B------:R-:W-:Y:S04]  /*34f0*/  STL [R1+0xb8], R213 ;  /* 0x0000b8d501007387 */ /* 0x000fe80000100800 */
[----:B------:R-:W-:Y:S04]  /*3500*/  STL [R1+0xbc], R212 ;  /* 0x0000bcd401007387 */ /* 0x000fe80000100800 */
[----:B------:R0:W-:Y:S01]  /*3510*/  STL [R1+0xc0], R211 ;  /* 0x0000c0d301007387 */ /* 0x0001e20000100800 */
[----:B--2---:R-:W-:-:S01]  /*3520*/  FADD R227, R70, R227 ;  /* 0x000000e346e37221 */ /* 0x004fc20000000000 */
[----:B---3--:R-:W-:Y:S01]  /*3530*/  FADD R226, R69, R226 ;  /* 0x000000e245e27221 */ /* 0x008fe20000000000 */
[----:B----4-:R-:W-:-:S01]  /*3540*/  FADD R225, R68, R225 ;  /* 0x000000e144e17221 */ /* 0x010fc20000000000 */
[----:B------:R-:W-:Y:S01]  /*3550*/  FADD R224, R67, R224 ;  /* 0x000000e043e07221 */ /* 0x000fe20000000000 */
[----:B------:R-:W-:-:S01]  /*3560*/  FADD R223, R66, R223 ;  /* 0x000000df42df7221 */ /* 0x000fc20000000000 */
[----:B------:R-:W-:Y:S01]  /*3570*/  FADD R222, R65, R222 ;  /* 0x000000de41de7221 */ /* 0x000fe20000000000 */
[----:B------:R-:W-:-:S01]  /*3580*/  FADD R221, R64, R221 ;  /* 0x000000dd40dd7221 */ /* 0x000fc20000000000 */
[----:B------:R-:W-:Y:S01]  /*3590*/  FADD R220, R63, R220 ;  /* 0x000000dc3fdc7221 */ /* 0x000fe20000000000 */
[----:B------:R-:W-:-:S01]  /*35a0*/  FADD R219, R62, R219 ;  /* 0x000000db3edb7221 */ /* 0x000fc20000000000 */
[----:B------:R-:W-:Y:S01]  /*35b0*/  FADD R218, R61, R218 ;  /* 0x000000da3dda7221 */ /* 0x000fe20000000000 */
[----:B------:R-:W-:-:S05]  /*35c0*/  FADD R217, R60, R217 ;  /* 0x000000d93cd97221 */ /* 0x000fca0000000000 */
[----:B------:R2:W-:Y:S04]  /*35d0*/  STL [R1], R217 ;  /* 0x000000d901007387 */ /* 0x0005e80000100800 */
[----:B------:R3:W-:Y:S04]  /*35e0*/  STL [R1+0x4], R218 ;  /* 0x000004da01007387 */ /* 0x0007e80000100800 */
[----:B------:R4:W-:Y:S04]  /*35f0*/  STL [R1+0x8], R219 ;  /* 0x000008db01007387 */ /* 0x0009e80000100800 */
[----:B------:R1:W-:Y:S04]  /*3600*/  STL [R1+0xc], R220 ;  /* 0x00000cdc01007387 */ /* 0x0003e80000100800 */
[----:B------:R1:W-:Y:S04]  /*3610*/  STL [R1+0x10], R221 ;  /* 0x000010dd01007387 */ /* 0x0003e80000100800 */
[----:B------:R1:W-:Y:S04]  /*3620*/  STL [R1+0x14], R222 ;  /* 0x000014de01007387 */ /* 0x0003e80000100800 */
[----:B------:R1:W-:Y:S04]  /*3630*/  STL [R1+0x18], R223 ;  /* 0x000018df01007387 */ /* 0x0003e80000100800 */
[----:B------:R1:W-:Y:S04]  /*3640*/  STL [R1+0x1c], R224 ;  /* 0x00001ce001007387 */ /* 0x0003e80000100800 */
[----:B0-----:R-:W4:Y:S04]  /*3650*/  LDL.LU R211, [R1+0x2c] ;  /* 0x00002c0001d37983 */ /* 0x001f280000300800 */
[----:B------:R0:W-:Y:S04]  /*3660*/  STL [R1+0x20], R225 ;  /* 0x000020e101007387 */ /* 0x0001e80000100800 */
[----:B------:R-:W4:Y:S04]  /*3670*/  LDL.LU R212, [R1+0x30] ;  /* 0x0000300001d47983 */ /* 0x000f280000300800 */
[----:B------:R0:W-:Y:S04]  /*3680*/  STL [R1+0x24], R226 ;  /* 0x000024e201007387 */ /* 0x0001e80000100800 */
[----:B------:R-:W4:Y:S04]  /*3690*/  LDL.LU R213, [R1+0x34] ;  /* 0x0000340001d57983 */ /* 0x000f280000300800 */
[----:B------:R0:W-:Y:S04]  /*36a0*/  STL [R1+0x28], R227 ;  /* 0x000028e301007387 */ /* 0x0001e80000100800 */
[----:B------:R-:W4:Y:S04]  /*36b0*/  LDL.LU R214, [R1+0x38] ;  /* 0x0000380001d67983 */ /* 0x000f280000300800 */
[----:B------:R-:W4:Y:S04]  /*36c0*/  LDL.LU R215, [R1+0x3c] ;  /* 0x00003c0001d77983 */ /* 0x000f280000300800 */
[----:B------:R-:W4:Y:S04]  /*36d0*/  LDL.LU R216, [R1+0x40] ;  /* 0x0000400001d87983 */ /* 0x000f280000300800 */
[----:B--2---:R-:W2:Y:S04]  /*36e0*/  LDL.LU R217, [R1+0x44] ;  /* 0x0000440001d97983 */ /* 0x004ea80000300800 */
[----:B---3--:R-:W3:Y:S04]  /*36f0*/  LDL.LU R218, [R1+0x48] ;  /* 0x0000480001da7983 */ /* 0x008ee80000300800 */
[----:B----4-:R-:W4:Y:S04]  /*3700*/  LDL.LU R219, [R1+0x4c] ;  /* 0x00004c0001db7983 */ /* 0x010f280000300800 */
[----:B-1----:R-:W4:Y:S04]  /*3710*/  LDL.LU R220, [R1+0x50] ;  /* 0x0000500001dc7983 */ /* 0x002f280000300800 */
[----:B------:R-:W4:Y:S04]  /*3720*/  LDL.LU R221, [R1+0x54] ;  /* 0x0000540001dd7983 */ /* 0x000f280000300800 */
[----:B------:R-:W4:Y:S04]  /*3730*/  LDL.LU R222, [R1+0x58] ;  /* 0x0000580001de7983 */ /* 0x000f280000300800 */
[----:B------:R-:W4:Y:S04]  /*3740*/  LDL.LU R223, [R1+0x5c] ;  /* 0x00005c0001df7983 */ /* 0x000f280000300800 */
[----:B------:R-:W4:Y:S04]  /*3750*/  LDL.LU R224, [R1+0x60] ;  /* 0x0000600001e07983 */ /* 0x000f280000300800 */
[----:B0-----:R-:W4:Y:S04]  /*3760*/  LDL.LU R225, [R1+0x64] ;  /* 0x0000640001e17983 */ /* 0x001f280000300800 */
[----:B------:R-:W4:Y:S04]  /*3770*/  LDL.LU R226, [R1+0x68] ;  /* 0x0000680001e27983 */ /* 0x000f280000300800 */
[----:B------:R-:W4:Y:S01]  /*3780*/  LDL.LU R227, [R1+0x6c] ;  /* 0x00006c0001e37983 */ /* 0x000f220000300800 */
[----:B------:R-:W-:-:S05]  /*3790*/  FADD R211, R71, R211 ;  /* 0x000000d347d37221 */ /* 0x000fca0000000000 */
[----:B------:R0:W-:Y:S01]  /*37a0*/  STL [R1+0x2c], R211 ;  /* 0x00002cd301007387 */ /* 0x0001e20000100800 */
[----:B------:R-:W-:-:S03]  /*37b0*/  FADD R212, R72, R212 ;  /* 0x000000d448d47221 */ /* 0x000fc60000000000 */
[----:B0-----:R0:W5:Y:S01]  /*37c0*/  LDL.LU R211, [R1+0xc0] ;  /* 0x0000c00001d37983 */ /* 0x0011620000300800 */
[----:B------:R-:W-:-:S03]  /*37d0*/  FADD R213, R73, R213 ;  /* 0x000000d549d57221 */ /* 0x000fc60000000000 */
[----:B------:R1:W-:Y:S01]  /*37e0*/  STL [R1+0x30], R212 ;  /* 0x000030d401007387 */ /* 0x0003e20000100800 */
[----:B------:R-:W-:-:S01]  /*37f0*/  FADD R214, R74, R214 ;  /* 0x000000d64ad67221 */ /* 0x000fc20000000000 */
[----:B------:R-:W-:Y:S02]  /*3800*/  FADD R215, R75, R215 ;  /* 0x000000d74bd77221 */ /* 0x000fe40000000000 */
[----:B-1----:R0:W5:Y:S01]  /*3810*/  LDL.LU R212, [R1+0xbc] ;  /* 0x0000bc0001d47983 */ /* 0x0021620000300800 */
[----:B------:R-:W-:-:S03]  /*3820*/  FADD R216, R76, R216 ;  /* 0x000000d84cd87221 */ /* 0x000fc60000000000 */
[----:B------:R1:W-:Y:S01]  /*3830*/  STL [R1+0x34], R213 ;  /* 0x000034d501007387 */ /* 0x0003e20000100800 */
[----:B--2---:R-:W-:-:S03]  /*3840*/  FADD R217, R77, R217 ;  /* 0x000000d94dd97221 */ /* 0x004fc60000000000 */
[----:B-1----:R0:W5:Y:S01]  /*3850*/  LDL.LU R213, [R1+0xb8] ;  /* 0x0000b80001d57983 */ /* 0x0021620000300800 */
[----:B---3--:R-:W-:-:S03]  /*3860*/  FADD R218, R78, R218 ;  /* 0x000000da4eda7221 */ /* 0x008fc60000000000 */
[----:B------:R1:W-:Y:S01]  /*3870*/  STL [R1+0x38], R214 ;  /* 0x000038d601007387 */ /* 0x0003e20000100800 */
[----:B----4-:R-:W-:-:S01]  /*3880*/  FADD R219, R79, R219 ;  /* 0x000000db4fdb7221 */ /* 0x010fc20000000000 */
[----:B------:R-:W-:Y:S02]  /*3890*/  FADD R220, R80, R220 ;  /* 0x000000dc50dc7221 */ /* 0x000fe40000000000 */
[----:B-1----:R0:W5:Y:S04]  /*38a0*/  LDL.LU R214, [R1+0xb4] ;  /* 0x0000b40001d67983 */ /* 0x0021680000300800 */
[----:B------:R1:W-:Y:S01]  /*38b0*/  STL [R1+0x3c], R215 ;  /* 0x00003cd701007387 */ /* 0x0003e20000100800 */
[----:B------:R-:W-:-:S01]  /*38c0*/  FADD R221, R81, R221 ;  /* 0x000000dd51dd7221 */ /* 0x000fc20000000000 */
[----:B------:R-:W-:-:S02]  /*38d0*/  FADD R222, R82, R222 ;  /* 0x000000de52de7221 */ /* 0x000fc40000000000 */
[----:B-1----:R0:W5:Y:S04]  /*38e0*/  LDL.LU R215, [R1+0xb0] ;  /* 0x0000b00001d77983 */ /* 0x0021680000300800 */
[----:B------:R1:W-:Y:S01]  /*38f0*/  STL [R1+0x40], R216 ;  /* 0x000040d801007387 */ /* 0x0003e20000100800 */
[----:B------:R-:W-:-:S03]  /*3900*/  FADD R223, R83, R223 ;  /* 0x000000df53df7221 */ /* 0x000fc60000000000 */
        /* <DEDUP_REMOVED lines=13> */
[----:B------:R1:W-:Y:S04]  /*39e0*/  STL [R1+0x54], R221 ;  /* 0x000054dd01007387 */ /* 0x0003e80000100800 */
        /* <DEDUP_REMOVED lines=12> */
[----:B-1----:R0:W5:Y:S01]  /*3ab0*/  LDL.LU R227, [R1+0x80] ;  /* 0x0000800001e37983 */ /* 0x0021620000300800 */
        /* <DEDUP_REMOVED lines=82> */
[----:B0-----:R-:W-:-:S06]  /*3fe0*/  UMOV UR6, URZ ;  /* 0x0000003f00067c82 */ /* 0x001fcc0008000000 */
.L_x_24:
[----:B------:R-:W-:Y:S05]  /*3ff0*/  @!P1 BRA `(.L_x_25) ;  /* 0x0000000000049947 */ /* 0x000fea0003800000 */
[----:B------:R-:W-:Y:S01]  /*4000*/  BPT.TRAP 0x1 ;  /* 0x000000040000795c */ /* 0x000fe20000300000 */
.L_x_25:
[----:B------:R-:W-:Y:S02]  /*4010*/  UISETP.GT.U32.AND UP0, UPT, UR13, 0x1, UPT ;  /* 0x000000010d00788c */ /* 0x000fe4000bf04070 */
[----:B------:R-:W-:-:S04]  /*4020*/  ULEA UR8, UR25, UR11, 0x3 ;  /* 0x0000000b19087291 */ /* 0x000fc8000f8e183f */
[----:B------:R-:W-:Y:S01]  /*4030*/  UIADD3 UR8, UR8, 0x28, URZ ;  /* 0x0000002808087890 */ /* 0x000fe2000fffe03f */
[----:B------:R-:W-:-:S03]  /*4040*/  PLOP3.LUT P0, PT, PT, PT, UP0, 0x80, 0x0 ;  /* 0x000000000000781c */ /* 0x000fc60003f0f008 */
[----:B------:R-:W-:-:S09]  /*4050*/  UPRMT UR8, URZ, 0x654, UR8 ;  /* 0x000006543f087896 */ /* 0x000fd20008000008 */
[----:B------:R-:W-:Y:S01]  /*4060*/  SYNCS.ARRIVE.TRANS64.RED.A1T0 RZ, [UR8], RZ ;  /* 0x000000ffffff79a7 */ /* 0x000fe20008100408 */
[----:B------:R-:W-:Y:S05]  /*4070*/  @P0 BRA `(.L_x_26) ;  /* 0x0000000000040947 */ /* 0x000fea0003800000 */
[----:B------:R-:W-:Y:S01]  /*4080*/  BPT.TRAP 0x1 ;  /* 0x000000040000795c */ /* 0x000fe20000300000 */
.L_x_26:
[----:B------:R-:W-:Y:S02]  /*4090*/  UISETP.GT.AND UP2, UPT, UR26, 0x1, UPT ;  /* 0x000000011a00788c */ /* 0x000fe4000bf44270 */
[----:B------:R-:W-:Y:S02]  /*40a0*/  UIADD3 UR23, UR23, 0x1, URZ ;  /* 0x0000000117177890 */ /* 0x000fe4000fffe03f */
[----:B------:R-:W-:Y:S02]  /*40b0*/  UIADD3 UR25, UR25, 0x1, URZ ;  /* 0x0000000119197890 */ /* 0x000fe4000fffe03f */
[----:B------:R-:W-:Y:S01]  /*40c0*/  PLOP3.LUT P0, PT, PT, PT, UP2, 0x80, 0x0 ;  /* 0x000000000000781c */ /* 0x000fe20003f0f028 */
[----:B------:R-:W-:Y:S02]  /*40d0*/  UISETP.NE.AND UP0, UPT, UR23, 0x5, UPT ;  /* 0x000000051700788c */ /* 0x000fe4000bf05270 */
[----:B------:R-:W-:Y:S02]  /*40e0*/  UIADD3 UR16, UR26, -0x1, URZ ;  /* 0xffffffff1a107890 */ /* 0x000fe4000fffe03f */
[----:B------:R-:W-:-:S02]  /*40f0*/  USEL UR8, URZ, 0x1, UP0 ;  /* 0x000000013f087887 */ /* 0x000fc40008000000 */
[----:B------:R-:W-:Y:S02]  /*4100*/  UISETP.NE.AND UP1, UPT, UR25, 0x5, UPT ;  /* 0x000000051900788c */ /* 0x000fe4000bf25270 */
[----:B------:R-:W-:Y:S02]  /*4110*/  ULOP3.LUT UR24, UR24, UR8, URZ, 0x3c, !UPT ;  /* 0x0000000818187292 */ /* 0x000fe4000f8e3c3f */
[----:B------:R-:W-:Y:S02]  /*4120*/  USEL UR23, UR23, URZ, UP0 ;  /* 0x0000003f17177287 */ /* 0x000fe40008000000 */
[----:B------:R-:W-:Y:S01]  /*4130*/  USEL UR25, UR25, URZ, UP1 ;  /* 0x0000003f19197287 */ /* 0x000fe20008800000 */
[----:B------:R-:W-:Y:S01]  /*4140*/  UMOV UR8, 0x1 ;  /* 0x0000000100087882 */ /* 0x000fe20000000000 */
[----:B------:R-:W-:Y:S01]  /*4150*/  UMOV UR26, UR16 ;  /* 0x00000010001a7c82 */ /* 0x000fe20008000000 */
[----:B------:R-:W-:Y:S09]  /*4160*/  @P0 BRA `(.L_x_27) ;  /* 0xffffffec002c0947 */ /* 0x000ff2000383ffff */
.L_x_19:
[----:B------:R-:W-:-:S04]  /*4170*/  UISETP.NE.AND UP0, UPT, UR6, URZ, UPT ;  /* 0x0000003f0600728c */ /* 0x000fc8000bf05270 */
[----:B------:R-:W-:-:S06]  /*4180*/  USEL UR6, URZ, 0x1, !UP0 ;  /* 0x000000013f067887 */ /* 0x000fcc000c000000 */
[----:B------:R-:W-:-:S13]  /*4190*/  ISETP.NE.AND P0, PT, RZ, UR6, PT ;  /* 0x00000006ff007c0c */ /* 0x000fda000bf05270 */
[----:B------:R-:W-:Y:S05]  /*41a0*/  @!P0 BRA `(.L_x_28) ;  /* 0x0000000c00c48947 */ /* 0x000fea0003800000 */
[----:B------:R-:W-:Y:S02]  /*41b0*/  WARPGROUP.DEPBAR.LE gsb0, 0x0 ;  /* 0x00008000000079c5 */ /* 0x000fe40000010000 */
[----:B-----5:R-:W-:Y:S01]  /*41c0*/  FADD R227, R89, R227 ;  /* 0x000000e359e37221 */ /* 0x020fe20000000000 */
[----:B------:R-:W-:-:S04]  /*41d0*/  FADD R228, R88, R228 ;  /* 0x000000e458e47221 */ /* 0x000fc80000000000 */
[----:B------:R2:W-:Y:S04]  /*41e0*/  STL [R1+0x80], R227 ;  /* 0x000080e301007387 */ /* 0x0005e80000100800 */
[----:B--2---:R-:W2:Y:S04]  /*41f0*/  LDL.LU R227, [R1+0x6c] ;  /* 0x00006c0001e37983 */ /* 0x004ea80000300800 */
[----:B--2---:R2:W-:Y:S04]  /*4200*/  STL [R1+0x84], R227 ;  /* 0x000084e301007387 */ /* 0x0045e80000100800 */
        /* <DEDUP_REMOVED lines=52> */
[----:B--2---:R-:W2:Y:S01]  /*4550*/  LDL.LU R227, [R1] ;  /* 0x0000000001e37983 */ /* 0x004ea20000300800 */
[----:B------:R-:W-:Y:S01]  /*4560*/  FADD R226, R90, R226 ;  /* 0x000000e25ae27221 */ /* 0x000fe20000000000 */
        /* <DEDUP_REMOVED lines=97> */
[----:B--2---:R-:W-:-:S05]  /*4b80*/  FADD R227, R60, R227 ;  /* 0x000000e33ce37221 */ /* 0x004fca0000000000 */
[----:B------:R2:W-:Y:S04]  /*4b90*/  STL [R1], R227 ;  /* 0x000000e301007387 */ /* 0x0005e80000100800 */
[----:B--2---:R-:W2:Y:S02]  /*4ba0*/  LDL.LU R227, [R1+0xec] ;  /* 0x0000ec0001e37983 */ /* 0x004ea40000300800 */
[----:B--2---:R-:W-:-:S05]  /*4bb0*/  FADD R227, R61, R227 ;  /* 0x000000e33de37221 */ /* 0x004fca0000000000 */
[----:B------:R2:W-:Y:S04]  /*4bc0*/  STL [R1+0x4], R227 ;  /* 0x000004e301007387 */ /* 0x0005e80000100800 */
        /* <DEDUP_REMOVED lines=78> */
[----:B--2---:R2:W5:Y:S02]  /*50b0*/  LDL.LU R227, [R1+0x80] ;  /* 0x0000800001e37983 */ /* 0x0045640000300800 */
.L_x_28:
[----:B------:R-:W-:Y:S02]  /*50c0*/  WARPGROUP.DEPBAR.LE gsb0, 0x0 ;  /* 0x00008000000079c5 */ /* 0x000fe40000010000 */
[----:B------:R-:W3:Y:S02]  /*50d0*/  LDC R24, c[0x0][0x28c] ;  /* 0x0000a300ff187b82 */ /* 0x000ee40000000800 */
[----:B---3--:R-:W-:-:S13]  /*50e0*/  ISETP.GE.AND P0, PT, R24, 0x1, PT ;  /* 0x000000011800780c */ /* 0x008fda0003f06270 */
[----:B------:R-:W-:Y:S05]  /*50f0*/  @!P0 BRA `(.L_x_29) ;  /* 0x0000000000488947 */ /* 0x000fea0003800000 */
[----:B------:R-:W-:-:S06]  /*5100*/  UISETP.NE.AND UP0, UPT, UR22, 0x3, UPT ;  /* 0x000000031600788c */ /* 0x000fcc000bf05270 */
[----:B------:R-:W-:-:S13]  /*5110*/  PLOP3.LUT P0, PT, PT, PT, UP0, 0x80, 0x0 ;  /* 0x000000000000781c */ /* 0x000fda0003f0f008 */
[----:B------:R-:W-:Y:S05]  /*5120*/  @!P0 BRA `(.L_x_30) ;  /* 0x0000000000048947 */ /* 0x000fea0003800000 */
[----:B------:R-:W-:Y:S01]  /*5130*/  BPT.TRAP 0x1 ;  /* 0x000000040000795c */ /* 0x000fe20000300000 */
.L_x_30:
[----:B------:R-:W-:-:S04]  /*5140*/  UISETP.LT.AND UP0, UPT, UR9, 0x1, UPT ;  /* 0x000000010900788c */ /* 0x000fc8000bf01270 */
[----:B------:R-:W-:Y:S02]  /*5150*/  USEL UR8, UR9, 0x1, UP0 ;  /* 0x0000000109087887 */ /* 0x000fe40008000000 */
[----:B------:R-:W-:Y:S02]  /*5160*/  UISETP.GT.U32.AND UP0, UPT, UR13, 0x1, UPT ;  /* 0x000000010d00788c */ /* 0x000fe4000bf04070 */
[----:B------:R-:W-:-:S04]  /*5170*/  UIADD3 UR8, UR5, UR9, -UR8 ;  /* 0x0000000905087290 */ /* 0x000fc8000fffe808 */
[----:B------:R-:W-:Y:S01]  /*5180*/  UIMAD.WIDE.U32 UR6, UR8, -0x33333333, URZ ;  /* 0xcccccccd080678a5 */ /* 0x000fe2000f8e003f */
[----:B------:R-:W-:-:S03]  /*5190*/  PLOP3.LUT P0, PT, PT, PT, UP0, 0x80, 0x0 ;  /* 0x000000000000781c */ /* 0x000fc60003f0f008 */
[----:B------:R-:W-:-:S04]  /*51a0*/  USHF.R.U32.HI UR6, URZ, 0x2, UR7 ;  /* 0x000000023f067899 */ /* 0x000fc80008011607 */
[----:B------:R-:W-:-:S04]  /*51b0*/  UIMAD UR8, UR6, -0x5, UR8 ;  /* 0xfffffffb060878a4 */ /* 0x000fc8000f8e0208 */
[----:B------:R-:W-:-:S04]  /*51c0*/  ULEA UR8, UR8, UR11, 0x3 ;  /* 0x0000000b08087291 */ /* 0x000fc8000f8e183f */
[----:B------:R-:W-:-:S04]  /*51d0*/  UIADD3 UR8, UR8, 0x28, URZ ;  /* 0x0000002808087890 */ /* 0x000fc8000fffe03f */
[----:B------:R-:W-:-:S09]  /*51e0*/  UPRMT UR8, URZ, 0x654, UR8 ;  /* 0x000006543f087896 */ /* 0x000fd20008000008 */
[----:B------:R-:W-:Y:S01]  /*51f0*/  SYNCS.ARRIVE.TRANS64.RED.A1T0 RZ, [UR8], RZ ;  /* 0x000000ffffff79a7 */ /* 0x000fe20008100408 */
[----:B------:R-:W-:Y:S05]  /*5200*/  @P0 BRA `(.L_x_29) ;  /* 0x0000000000040947 */ /* 0x000fea0003800000 */
[----:B------:R-:W-:Y:S01]  /*5210*/  BPT.TRAP 0x1 ;  /* 0x000000040000795c */ /* 0x000fe20000300000 */
.L_x_29:
[----:B------:R3:W-:Y:S01]  /*5220*/  STL [R1+0x88], R3 ;  /* 0x0000880301007387 */ /* 0x0007e20000100800 */
[----:B------:R-:W4:Y:S01]  /*5230*/  LDC R29, c[0x0][0x288] ;  /* 0x0000a200ff1d7b82 */ /* 0x000f220000000800 */
[----:B------:R-:W-:Y:S02]  /*5240*/  UIADD3 UR10, UR9, UR5, URZ ;  /* 0x00000005090a7290 */ /* 0x000fe4000fffe03f */
[----:B------:R-:W-:Y:S01]  /*5250*/  USHF.R.S32.HI UR11, URZ, 0x1f, UR12 ;  /* 0x0000001f3f0b7899 */ /* 0x000fe2000801140c */
[----:B------:R-:W-:Y:S01]  /*5260*/  ULDC.64 UR6, c[0x0][0x5d0] ;  /* 0x0001740000067ab9 */ /* 0x000fe20000000a00 */
[----:B------:R-:W-:Y:S01]  /*5270*/  ULDC UR16, c[0x0][0x284] ;  /* 0x0000a10000107ab9 */ /* 0x000fe20000000800 */
[----:B---3--:R-:W3:Y:S04]  /*5280*/  LDL.LU R3, [R1+0x78] ;  /* 0x0000780001037983 */ /* 0x008ee80000300800 */
[----:B------:R0:W-:Y:S04]  /*5290*/  STL [R1+0x84], R2 ;  /* 0x0000840201007387 */ /* 0x0001e80000100800 */
[----:B-----5:R1:W-:Y:S01]  /*52a0*/  STL [R1+0x80], R0 ;  /* 0x0000800001007387 */ /* 0x0203e20000100800 */
[----:B0-----:R-:W0:Y:S03]  /*52b0*/  S2R R2, SR_TID.X ;  /* 0x0000000000027919 */ /* 0x001e260000002100 */
[----:B-1----:R-:W2:Y:S01]  /*52c0*/  LDL.LU R0, [R1+0x7c] ;  /* 0x00007c0001007983 */ /* 0x002ea20000300800 */
[----:B------:R-:W-:Y:S01]  /*52d0*/  UISETP.GE.U32.AND UP1, UPT, UR9, 0x5, UPT ;  /* 0x000000050900788c */ /* 0x000fe2000bf26070 */
[----:B0-----:R-:W-:-:S02]  /*52e0*/  SHF.R.U32.HI R24, RZ, 0x2, R2 ;  /* 0x00000002ff187819 */ /* 0x001fc40000011602 */
[----:B------:R-:W-:Y:S02]  /*52f0*/  SHF.R.U32.HI R27, RZ, 0x7, R2 ;  /* 0x00000007ff1b7819 */ /* 0x000fe40000011602 */
[----:B------:R-:W-:Y:S02]  /*5300*/  LOP3.LUT R26, R2, 0x60, RZ, 0xc0, !PT ;  /* 0x00000060021a7812 */ /* 0x000fe400078ec0ff */
[----:B------:R-:W-:Y:S02]  /*5310*/  LOP3.LUT R25, R24, 0x7, RZ, 0xc0, !PT ;  /* 0x0000000718197812 */ /* 0x000fe400078ec0ff */
[----:B------:R-:W-:Y:S02]  /*5320*/  LOP3.LUT R24, R27, 0x1, RZ, 0xc0, !PT ;  /* 0x000000011b187812 */ /* 0x000fe400078ec0ff */
[----:B------:R-:W-:-:S03]  /*5330*/  SHF.R.U32.HI R28, RZ, 0x1, R26 ;  /* 0x00000001ff1c7819 */ /* 0x000fc6000001161a */
[----:B------:R-:W-:Y:S01]  /*5340*/  IMAD.SHL.U32 R26, R24, 0x40, RZ ;  /* 0x00000040181a7824 */ /* 0x000fe200078e00ff */
[----:B------:R-:W-:Y:S01]  /*5350*/  IADD3 R27, RZ, -R28, -R25 ;  /* 0x8000001cff1b7210 */ /* 0x000fe20007ffe819 */
[----:B------:R-:W-:-:S03]  /*5360*/  IMAD.SHL.U32 R32, R2, 0x2, RZ ;  /* 0x0000000202207824 */ /* 0x000fc600078e00ff */
[----:B------:R-:W-:Y:S01]  /*5370*/  LOP3.LUT R43, R26, 0x40, R25, 0xe2, !PT ;  /* 0x000000401a2b7812 */ /* 0x000fe200078ee219 */
[----:B------:R-:W-:Y:S01]  /*5380*/  IMAD R42, R24, -0x40, R27 ;  /* 0xffffffc0182a7824 */ /* 0x000fe200078e021b */
[----:B------:R-:W-:Y:S01]  /*5390*/  LOP3.LUT R24, R2, 0x3, RZ, 0xc0, !PT ;  /* 0x0000000302187812 */ /* 0x000fe200078ec0ff */
[----:B---3--:R-:W-:Y:S02]  /*53a0*/  IMAD.SHL.U32 R41, R3, 0x80, RZ ;  /* 0x0000008003297824 */ /* 0x008fe400078e00ff */
[----:B------:R0:W5:Y:S01]  /*53b0*/  LDL.LU R3, [R1+0x88] ;  /* 0x0000880001037983 */ /* 0x0001620000300800 */
[----:B------:R-:W-:-:S03]  /*53c0*/  UISETP.GT.U32.AND UP0, UPT, UR10, 0x4, UPT ;  /* 0x000000040a00788c */ /* 0x000fc6000bf04070 */
[----:B------:R0:W5:Y:S01]  /*53d0*/  LDL.LU R2, [R1+0x84] ;  /* 0x0000840001027983 */ /* 0x0001620000300800 */
[C---:B----4-:R-:W-:Y:S01]  /*53e0*/  ISETP.GE.AND P0, PT, R41.reuse, R29, PT ;  /* 0x0000001d2900720c */ /* 0x050fe20003f06270 */
[----:B------:R-:W-:Y:S01]  /*53f0*/  UIMAD UR5, UR11, UR6, URZ ;  /* 0x000000060b0572a4 */ /* 0x000fe2000f8e023f */
[----:B------:R-:W-:Y:S01]  /*5400*/  LOP3.LUT R32, R41, 0x6, R32, 0xf8, !PT ;  /* 0x0000000629207812 */ /* 0x000fe200078ef820 */
[----:B------:R-:W-:Y:S01]  /*5410*/  UISETP.LT.U32.AND UP0, UPT, UR9, 0x5, UP0 ;  /* 0x000000050900788c */ /* 0x000fe20008701070 */
[----:B------:R-:W-:Y:S01]  /*5420*/  IMAD.U32 R27, RZ, RZ, UR6 ;  /* 0x00000006ff1b7e24 */ /* 0x000fe2000f8e00ff */
[----:B------:R-:W-:Y:S01]  /*5430*/  UIMAD UR8, UR12, UR7, UR5 ;  /* 0x000000070c0872a4 */ /* 0x000fe2000f8e0205 */
[----:B------:R-:W-:Y:S01]  /*5440*/  SHF.R.S32.HI R33, RZ, 0x1f, R32 ;  /* 0x0000001fff217819 */ /* 0x000fe20000011420 */
[----:B------:R-:W-:Y:S01]  /*5450*/  UIMAD.WIDE.U32 UR6, UR10, -0x33333333, URZ ;  /* 0xcccccccd0a0678a5 */ /* 0x000fe2000f8e003f */
[----:B------:R-:W-:Y:S01]  /*5460*/  IMAD R24, R24, -0x2, R29 ;  /* 0xfffffffe18187824 */ /* 0x000fe200078e021d */
[----:B------:R-:W-:Y:S01]  /*5470*/  USEL UR5, URZ, 0x1, !UP0 ;  /* 0x000000013f057887 */ /* 0x000fe2000c000000 */
[----:B--2---:R-:W-:-:S02]  /*5480*/  IMAD.SHL.U32 R25, R0, 0x100, RZ ;  /* 0x0000010000197824 */ /* 0x004fc400078e00ff */
[----:B------:R-:W-:Y:S02]  /*5490*/  IMAD.WIDE R38, R0, 0x100, RZ ;  /* 0x0000010000267825 */ /* 0x000fe400078e02ff */
[----:B------:R0:W5:Y:S01]  /*54a0*/  LDL.LU R0, [R1+0x80] ;  /* 0x0000800001007983 */ /* 0x0001620000300800 */
[----:B------:R-:W-:Y:S01]  /*54b0*/  ISETP.GE.OR P0, PT, R25, UR16, P0 ;  /* 0x0000001019007c0c */ /* 0x000fe20008706670 */
[----:B------:R-:W-:Y:S01]  /*54c0*/  USHF.R.U32.HI UR6, URZ, 0x2, UR7 ;  /* 0x000000023f067899 */ /* 0x000fe20008011607 */
[----:B------:R-:W-:Y:S01]  /*54d0*/  IMAD.WIDE.U32 R26, R27, UR12, R32 ;  /* 0x0000000c1b1a7c25 */ /* 0x000fe2000f8e0020 */
[----:B------:R-:W-:Y:S01]  /*54e0*/  ULOP3.LUT UR4, UR4, UR5, URZ, 0x3c, !UPT ;  /* 0x0000000504047292 */ /* 0x000fe2000f8e3c3f */
[----:B------:R-:W-:Y:S01]  /*54f0*/  IADD3 R42, -R25, UR16, R42 ;  /* 0x00000010192a7c10 */ /* 0x000fe2000fffe12a */
[----:B------:R-:W-:Y:S01]  /*5500*/  UIMAD UR5, UR6, -0x5, UR10 ;  /* 0xfffffffb060578a4 */ /* 0x000fe2000f8e020a */
[----:B------:R-:W-:Y:S01]  /*5510*/  VIADD R27, R27, UR8 ;  /* 0x000000081b1b7c36 */ /* 0x000fe20008000000 */
[----:B------:R-:W-:Y:S01]  /*5520*/  @UP1 ULOP3.LUT UR4, UR4, 0x1, UR6, 0x78, !UPT ;  /* 0x0000000104041892 */ /* 0x000fe2000f8e7806 */
[----:B------:R-:W-:Y:S01]  /*5530*/  LOP3.LUT R43, R38, R43, R28, 0xfe, !PT ;  /* 0x0000002b262b7212 */ /* 0x000fe200078efe1c */
[----:B------:R-:W-:-:S02]  /*5540*/  IMAD.IADD R41, R24, 0x1, -R41 ;  /* 0x0000000118297824 */ /* 0x000fc400078e0a29 */
[----:B------:R-:W-:Y:S02]  /*5550*/  IMAD.MOV.U32 R40, RZ, RZ, -0x1 ;  /* 0xffffffffff287424 */ /* 0x000fe400078e00ff */
[----:B0-----:R-:W-:Y:S06]  /*5560*/  @P0 BRA `(.L_x_31) ;  /* 0x0000008c00ec0947 */ /* 0x001fec0003800000 */
[----:B------:R-:W0:Y:S01]  /*5570*/  LDC.64 R28, c[0x0][0x5c8] ;  /* 0x00017200ff1c7b82 */ /* 0x000e220000000a00 */
[----:B------:R-:W-:Y:S01]  /*5580*/  ULDC.64 UR6, c[0x0][0x5c0] ;  /* 0x0001700000067ab9 */ /* 0x000fe20000000a00 */
[----:B------:R-:W-:Y:S01]  /*5590*/  BSSY B0, `(.L_x_31) ;  /* 0x00008f8000007945 */ /* 0x000fe20003800000 */
[-C--:B0-----:R-:W-:Y:S01]  /*55a0*/  IMAD R24, R39, R28.reuse, RZ ;  /* 0x0000001c27187224 */ /* 0x081fe200078e02ff */
[----:B------:R-:W-:Y:S01]  /*55b0*/  SHF.L.U64.HI R34, R28, 0x3, R29 ;  /* 0x000000031c227819 */ /* 0x000fe2000001021d */
[----:B------:R-:W-:-:S04]  /*55c0*/  IMAD.WIDE.U32 R26, R43, R28, R26 ;  /* 0x0000001c2b1a7225 */ /* 0x000fc800078e001a */
[----:B------:R-:W-:Y:S01]  /*55d0*/  IMAD R25, R43, R29, R24 ;  /* 0x0000001d2b197224 */ /* 0x000fe200078e0218 */
[----:B------:R-:W-:Y:S01]  /*55e0*/  IADD3 R24, P3, R26, UR6, RZ ;  /* 0x000000061a187c10 */ /* 0x000fe2000ff7e0ff */
[C---:B------:R-:W-:Y:S01]  /*55f0*/  IMAD.SHL.U32 R35, R28.reuse, 0x8, RZ ;  /* 0x000000081c237824 */ /* 0x040fe200078e00ff */
[----:B------:R-:W-:Y:S01]  /*5600*/  LEA R30, P2, R28, R26, 0x7 ;  /* 0x0000001a1c1e7211 */ /* 0x000fe200078438ff */
[----:B------:R-:W-:-:S03]  /*5610*/  IMAD.IADD R27, R27, 0x1, R25 ;  /* 0x000000011b1b7824 */ /* 0x000fc600078e0219 */
[----:B------:R-:W-:Y:S02]  /*5620*/  IADD3 R26, P1, P0, R26, UR6, R35 ;  /* 0x000000061a1a7c10 */ /* 0x000fe4000f83e023 */
[----:B------:R-:W-:Y:S02]  /*5630*/  IADD3.X R25, R27, UR7, RZ, P3, !PT ;  /* 0x000000071b197c10 */ /* 0x000fe40009ffe4ff */
[----:B------:R-:W-:Y:S02]  /*5640*/  FSETP.NEU.AND P3, PT, RZ, UR21, PT ;  /* 0x00000015ff007c0b */ /* 0x000fe4000bf6d000 */
[----:B------:R-:W-:Y:S02]  /*5650*/  LEA.HI.X R31, R28, R27, R29, 0x7, P2 ;  /* 0x0000001b1c1f7211 */ /* 0x000fe400010f3c1d */
[C---:B------:R-:W-:Y:S02]  /*5660*/  IADD3 R28, P2, R30.reuse, UR6, RZ ;  /* 0x000000061e1c7c10 */ /* 0x040fe4000ff5e0ff */
[----:B------:R-:W-:-:S02]  /*5670*/  IADD3 R30, P5, P6, R30, UR6, R35 ;  /* 0x000000061e1e7c10 */ /* 0x000fc4000febe023 */
[----:B------:R-:W-:Y:S02]  /*5680*/  IADD3.X R29, R31, UR7, RZ, P2, !PT ;  /* 0x000000071f1d7c10 */ /* 0x000fe400097fe4ff */
[--C-:B------:R-:W-:Y:S02]  /*5690*/  IADD3.X R27, R27, UR7, R34.reuse, P1, P0 ;  /* 0x000000071b1b7c10 */ /* 0x100fe40008fe0422 */
[----:B------:R-:W-:Y:S01]  /*56a0*/  IADD3.X R31, R31, UR7, R34, P5, P6 ;  /* 0x000000071f1f7c10 */ /* 0x000fe2000afec422 */
[----:B------:R-:W-:Y:S06]  /*56b0*/  @!P3 BRA `(.L_x_32) ;  /* 0x0000006c0014b947 */ /* 0x000fec0003800000 */
[----:B------:R-:W-:Y:S01]  /*56c0*/  ULDC.64 UR16, c[0x0][0x5b8] ;  /* 0x00016e0000107ab9 */ /* 0x000fe20000000a00 */
[----:B------:R-:W-:Y:S01]  /*56d0*/  ISETP.GE.AND P0, PT, R42, 0x1, PT ;  /* 0x000000012a00780c */ /* 0x000fe20003f06270 */
[----:B------:R-:W-:Y:S02]  /*56e0*/  UIMAD UR6, UR11, UR16, URZ ;  /* 0x000000100b0672a4 */ /* 0x000fe4000f8e023f */
[----:B------:R-:W-:Y:S01]  /*56f0*/  IMAD.U32 R35, RZ, RZ, UR16 ;  /* 0x00000010ff237e24 */ /* 0x000fe2000f8e00ff */
[----:B------:R-:W-:Y:S01]  /*5700*/  BSSY B1, `(.L_x_33) ;  /* 0x0000010000017945 */ /* 0x000fe20003800000 */
[----:B------:R-:W-:Y:S01]  /*5710*/  ISETP.LT.OR P3, PT, R41, 0x1, !P0 ;  /* 0x000000012900780c */ /* 0x000fe20004761670 */
[----:B------:R-:W-:Y:S02]  /*5720*/  UIMAD UR6, UR12, UR17, UR6 ;  /* 0x000000110c0672a4 */ /* 0x000fe4000f8e0206 */
[----:B------:R-:W-:Y:S01]  /*5730*/  IMAD.WIDE.U32 R32, R35, UR12, R32 ;  /* 0x0000000c23207c25 */ /* 0x000fe2000f8e0020 */
[----:B------:R-:W-:-:S03]  /*5740*/  ULDC.64 UR10, c[0x0][0x5a8] ;  /* 0x00016a00000a7ab9 */ /* 0x000fc60000000a00 */
[----:B------:R-:W-:Y:S02]  /*5750*/  IMAD.MOV.U32 R36, RZ, RZ, R32 ;  /* 0x000000ffff247224 */ /* 0x000fe400078e0020 */
[----:B------:R-:W-:Y:S01]  /*5760*/  VIADD R37, R33, UR6 ;  /* 0x0000000621257c36 */ /* 0x000fe20008000000 */
[----:B------:R-:W-:Y:S02]  /*5770*/  ULDC.64 UR6, c[0x0][0x5b0] ;  /* 0x00016c0000067ab9 */ /* 0x000fe40000000a00 */
[----:B------:R-:W-:Y:S02]  /*5780*/  IMAD R34, R39, UR6, RZ ;  /* 0x0000000627227c24 */ /* 0x000fe4000f8e02ff */
[----:B------:R-:W-:-:S04]  /*5790*/  IMAD.WIDE.U32 R32, R43, UR6, R36 ;  /* 0x000000062b207c25 */ /* 0x000fc8000f8e0024 */
[--C-:B------:R-:W-:Y:S01]  /*57a0*/  IMAD R35, R43, UR7, R34.reuse ;  /* 0x000000072b237c24 */ /* 0x100fe2000f8e0222 */
[----:B------:R-:W-:Y:S02]  /*57b0*/  IADD3 R32, P1, R32, UR10, RZ ;  /* 0x0000000a20207c10 */ /* 0x000fe4000ff3e0ff */
[----:B------:R-:W-:Y:S02]  /*57c0*/  PRMT R34, RZ, 0x7610, R34 ;  /* 0x00007610ff227816 */ /* 0x000fe40000000022 */
[----:B------:R-:W-:Y:S01]  /*57d0*/  IADD3.X R33, R33, UR11, R35, P1, !PT ;  /* 0x0000000b21217c10 */ /* 0x000fe20008ffe423 */
[----:B------:R-:W-:Y:S08]  /*57e0*/  @P3 BRA `(.L_x_34) ;  /* 0x0000000000043947 */ /* 0x000ff00003800000 */
[----:B------:R0:W5:Y:S02]  /*57f0*/  LDG.E.U8 R34, desc[UR14][R32.64] ;  /* 0x0000000e20227981 */ /* 0x000164000c1e1100 */
.L_x_34:
[----:B------:R-:W-:Y:S05]  /*5800*/  BSYNC B1 ;  /* 0x0000000000017941 */ /* 0x000fea0003800000 */
.L_x_33:
[----:B-----5:R-:W-:Y:S01]  /*5810*/  LOP3.LUT R34, R34, 0xff, RZ, 0xc0, !PT ;  /* 0x000000ff22227812 */ /* 0x020fe200078ec0ff */
[----:B------:R-:W-:Y:S01]  /*5820*/  BSSY B1, `(.L_x_35) ;  /* 0x000000b000017945 */ /* 0x000fe20003800000 */
[----:B------:R-:W-:Y:S02]  /*5830*/  ISETP.LT.OR P2, PT, R41, 0x2, !P0 ;  /* 0x000000022900780c */ /* 0x000fe40004741670 */
[----:B------:R-:W-:-:S05]  /*5840*/  F2FP.F16.E4M3.UNPACK_B R34, R34 ;  /* 0x00000022ff22723e */ /* 0x000fca00020006ff */
[----:B------:R-:W-:-:S05]  /*5850*/  HADD2.F32 R34, -RZ, R34.H0_H0 ;  /* 0x20000022ff227230 */ /* 0x000fca0000004100 */
[----:B------:R-:W-:Y:S01]  /*5860*/  FMUL R35, R34, UR21 ;  /* 0x0000001522237c20 */ /* 0x000fe20008400000 */
[----:B------:R-:W-:-:S03]  /*5870*/  PRMT R34, RZ, 0x7610, R34 ;  /* 0x00007610ff227816 */ /* 0x000fc60000000022 */
[----:B------:R-:W-:-:S05]  /*5880*/  FFMA R35, R228, UR20, R35 ;  /* 0x00000014e4237c23 */ /* 0x000fca0008000023 */
[----:B------:R-:W-:-:S05]  /*5890*/  F2FP.SATFINITE.E4M3.F32.PACK_AB_MERGE_C R35, RZ, R35, RZ ;  /* 0x00000023ff23723e */ /* 0x000fca00048070ff */
[----:B------:R1:W-:Y:S01]  /*58a0*/  @!P3 STG.E.U8 desc[UR14][R24.64], R35 ;  /* 0x000000231800b986 */ /* 0x0003e2000c10110e */
[----:B------:R-:W-:Y:S05]  /*58b0*/  @P2 BRA `(.L_x_36) ;  /* 0x0000000000042947 */ /* 0x000fea0003800000 */
[----:B------:R2:W5:Y:S02]  /*58c0*/  LDG.E.U8 R34, desc[UR14][R32.64+0x1] ;  /* 0x0000010e20227981 */ /* 0x000564000c1e1100 */
.L_x_36:
[----:B------:R-:W-:Y:S05]  /*58d0*/  BSYNC B1 ;  /* 0x0000000000017941 */ /* 0x000fea0003800000 */
.L_x_35:
[----:B-----5:R-:W-:Y:S01]  /*58e0*/  LOP3.LUT R34, R34, 0xff, RZ, 0xc0, !PT ;  /* 0x000000ff22227812 */ /* 0x020fe200078ec0ff */
[----:B------:R-:W-:Y:S01]  /*58f0*/  BSSY B1, `(.L_x_37) ;  /* 0x0000013000017945 */ /* 0x000fe20003800000 */
[----:B------:R-:W-:Y:S02]  /*5900*/  IADD3 R45, P1, R43, 0x8, RZ ;  /* 0x000000082b2d7810 */ /* 0x000fe40007f3e0ff */
[----:B------:R-:W-:-:S03]  /*5910*/  F2FP.F16.E4M3.UNPACK_B R34, R34 ;  /* 0x00000022ff22723e */ /* 0x000fc600020006ff */
[----:B-1----:R-:W-:Y:S01]  /*5920*/  IMAD.X R35, RZ, RZ, R39, P1 ;  /* 0x000000ffff237224 */ /* 0x002fe200008e0627 */
[----:B------:R-:W-:Y:S01]  /*5930*/  ISETP.GE.AND P1, PT, R42, 0x9, PT ;  /* 0x000000092a00780c */ /* 0x000fe20003f26270 */
[----:B------:R-:W-:Y:S02]  /*5940*/  HADD2.F32 R34, -RZ, R34.H0_H0 ;  /* 0x20000022ff227230 */ /* 0x000fe40000004100 */
[----:B------:R-:W-:Y:S01]  /*5950*/  IMAD R46, R35, UR6, RZ ;  /* 0x00000006232e7c24 */ /* 0x000fe2000f8e02ff */
[----:B------:R-:W-:Y:S02]  /*5960*/  ISETP.LT.OR P5, PT, R41, 0x1, !P1 ;  /* 0x000000012900780c */ /* 0x000fe40004fa1670 */
[----:B------:R-:W-:Y:S01]  /*5970*/  FMUL R44, R34, UR21 ;  /* 0x00000015222c7c20 */ /* 0x000fe20008400000 */
[----:B------:R-:W-:-:S04]  /*5980*/  IMAD.WIDE.U32 R34, R45, UR6, R36 ;  /* 0x000000062d227c25 */ /* 0x000fc8000f8e0024 */
[----:B------:R-:W-:Y:S01]  /*5990*/  FFMA R44, R227, UR20, R44 ;  /* 0x00000014e32c7c23 */ /* 0x000fe2000800002c */
[----:B------:R-:W-:Y:S01]  /*59a0*/  IMAD R45, R45, UR7, R46 ;  /* 0x000000072d2d7c24 */ /* 0x000fe2000f8e022e */
[----:B------:R-:W-:-:S03]  /*59b0*/  IADD3 R34, P3, R34, UR10, RZ ;  /* 0x0000000a22227c10 */ /* 0x000fc6000ff7e0ff */
[----:B------:R-:W-:Y:S02]  /*59c0*/  F2FP.SATFINITE.E4M3.F32.PACK_AB_MERGE_C R47, RZ, R44, RZ ;  /* 0x0000002cff2f723e */ /* 0x000fe400048070ff */
[----:B------:R-:W-:Y:S02]  /*59d0*/  IADD3.X R35, R35, UR11, R45, P3, !PT ;  /* 0x0000000b23237c10 */ /* 0x000fe40009ffe42d */
[----:B------:R-:W-:Y:S01]  /*59e0*/  PRMT R44, RZ, 0x7610, R44 ;  /* 0x00007610ff2c7816 */ /* 0x000fe2000000002c */
[----:B------:R1:W-:Y:S01]  /*59f0*/  @!P2 STG.E.U8 desc[UR14][R24.64+0x1], R47 ;  /* 0x0000012f1800a986 */ /* 0x0003e2000c10110e */
[----:B------:R-:W-:Y:S05]  /*5a00*/  @P5 BRA `(.L_x_38) ;  /* 0x0000000000045947 */ /* 0x000fea0003800000 */
[----:B------:R3:W5:Y:S02]  /*5a10*/  LDG.E.U8 R44, desc[UR14][R34.64] ;  /* 0x0000000e222c7981 */ /* 0x000764000c1e1100 */
.L_x_38:
[----:B------:R-:W-:Y:S05]  /*5a20*/  BSYNC B1 ;  /* 0x0000000000017941 */ /* 0x000fea0003800000 */
.L_x_37:
        /* <DEDUP_REMOVED lines=12> */
.L_x_40:
[----:B------:R-:W-:Y:S05]  /*5af0*/  BSYNC B1 ;  /* 0x0000000000017941 */ /* 0x000fea0003800000 */
.L_x_39:
[----:B-----5:R-:W-:Y:S01]  /*5b00*/  LOP3.LUT R44, R44, 0xff, RZ, 0xc0, !PT ;  /* 0x000000ff2c2c7812 */ /* 0x020fe200078ec0ff */
[----:B------:R-:W-:Y:S01]  /*5b10*/  BSSY B1, `(.L_x_41) ;  /* 0x000000b000017945 */ /* 0x000fe20003800000 */
[----:B------:R-:W-:Y:S02]  /*5b20*/  ISETP.LT.OR P3, PT, R41, 0x9, !P0 ;  /* 0x000000092900780c */ /* 0x000fe40004761670 */
[----:B------:R-:W-:-:S05]  /*5b30*/  F2FP.F16.E4M3.UNPACK_B R44, R44 ;  /* 0x0000002cff2c723e */ /* 0x000fca00020006ff */
[----:B------:R-:W-:-:S05]  /*5b40*/  HADD2.F32 R44, -RZ, R44.H0_H0 ;  /* 0x2000002cff2c7230 */ /* 0x000fca0000004100 */
[----:B------:R-:W-:-:S04]  /*5b50*/  FMUL R44, R44, UR21 ;  /* 0x000000152c2c7c20 */ /* 0x000fc80008400000 */
[----:B------:R-:W-:-:S05]  /*5b60*/  FFMA R44, R225, UR20, R44 ;  /* 0x00000014e12c7c23 */ /* 0x000fca000800002c */
[----:B----4-:R-:W-:Y:S02]  /*5b70*/  F2FP.SATFINITE.E4M3.F32.PACK_AB_MERGE_C R45, RZ, R44, RZ ;  /* 0x0000002cff2d723e */ /* 0x010fe400048070ff */
[----:B------:R-:W-:-:S03]  /*5b80*/  PRMT R44, RZ, 0x7610, R44 ;  /* 0x00007610ff2c7816 */ /* 0x000fc6000000002c */
[----:B------:R4:W-:Y:S01]  /*5b90*/  @!P2 STG.E.U8 desc[UR14][R26.64+0x1], R45 ;  /* 0x0000012d1a00a986 */ /* 0x0009e2000c10110e */
[----:B------:R-:W-:Y:S05]  /*5ba0*/  @P3 BRA `(.L_x_42) ;  /* 0x0000000000043947 */ /* 0x000fea0003800000 */
[----:B------:R0:W5:Y:S02]  /*5bb0*/  LDG.E.U8 R44, desc[UR14][R32.64+0x8] ;  /* 0x0000080e202c7981 */ /* 0x000164000c1e1100 */
.L_x_42:
[----:B------:R-:W-:Y:S05]  /*5bc0*/  BSYNC B1 ;  /* 0x0000000000017941 */ /* 0x000fea0003800000 */
.L_x_41:
[----:B-----5:R-:W-:Y:S01]  /*5bd0*/  LOP3.LUT R44, R44, 0xff, RZ, 0xc0, !PT ;  /* 0x000000ff2c2c7812 */ /* 0x020fe200078ec0ff */
[----:B------:R-:W-:Y:S01]  /*5be0*/  BSSY B1, `(.L_x_43) ;  /* 0x000000b000017945 */ /* 0x000fe20003800000 */
[----:B------:R-:W-:Y:S02]  /*5bf0*/  ISETP.LT.OR P2, PT, R41, 0xa, !P0 ;  /* 0x0000000a2900780c */ /* 0x000fe40004741670 */
[----:B------:R-:W-:-:S05]  /*5c00*/  F2FP.F16.E4M3.UNPACK_B R44, R44 ;  /* 0x0000002cff2c723e */ /* 0x000fca00020006ff */
[----:B------:R-:W-:-:S05]  /*5c10*/  HADD2.F32 R44, -RZ, R44.H0_H0 ;  /* 0x2000002cff2c7230 */ /* 0x000fca0000004100 */
[----:B----4-:R-:W-:Y:S01]  /*5c20*/  FMUL R45, R44, UR21 ;  /* 0x000000152c2d7c20 */ /* 0x010fe20008400000 */
[----:B------:R-:W-:-:S03]  /*5c30*/  PRMT R44, RZ, 0x7610, R44 ;  /* 0x00007610ff2c7816 */ /* 0x000fc6000000002c */
[----:B------:R-:W-:-:S05]  /*5c40*/  FFMA R45, R224, UR20, R45 ;  /* 0x00000014e02d7c23 */ /* 0x000fca000800002d */
[----:B------:R-:W-:-:S05]  /*5c50*/  F2FP.SATFINITE.E4M3.F32.PACK_AB_MERGE_C R45, RZ, R45, RZ ;  /* 0x0000002dff2d723e */ /* 0x000fca00048070ff */
[----:B------:R4:W-:Y:S01]  /*5c60*/  @!P3 STG.E.U8 desc[UR14][R24.64+0x8], R45 ;  /* 0x0000082d1800b986 */ /* 0x0009e2000c10110e */
[----:B------:R-:W-:Y:S05]  /*5c70*/  @P2 BRA `(.L_x_44) ;  /* 0x0000000000042947 */ /* 0x000fea0003800000 */
[----:B------:R0:W5:Y:S02]  /*5c80*/  LDG.E.U8 R44, desc[UR14][R32.64+0x9] ;  /* 0x0000090e202c7981 */ /* 0x000164000c1e1100 */
.L_x_44:
[----:B------:R-:W-:Y:S05]  /*5c90*/  BSYNC B1 ;  /* 0x0000000000017941 */ /* 0x000fea0003800000 */
.L_x_43:
        /* <DEDUP_REMOVED lines=12> */
.L_x_46:
[----:B------:R-:W-:Y:S05]  /*5d60*/  BSYNC B1 ;  /* 0x0000000000017941 */ /* 0x000fea0003800000 */
.L_x_45:
        /* <DEDUP_REMOVED lines=12> */
.L_x_48:
[----:B------:R-:W-:Y:S05]  /*5e30*/  BSYNC B1 ;  /* 0x0000000000017941 */ /* 0x000fea0003800000 */
.L_x_47:
        /* <DEDUP_REMOVED lines=12> */
.L_x_50:
[----:B------:R-:W-:Y:S05]  /*5f00*/  BSYNC B1 ;  /* 0x0000000000017941 */ /* 0x000fea0003800000 */
.L_x_49:
        /* <DEDUP_REMOVED lines=12> */
.L_x_52:
[----:B------:R-:W-:Y:S05]  /*5fd0*/  BSYNC B1 ;  /* 0x0000000000017941 */ /* 0x000fea0003800000 */
.L_x_51:
        /* <DEDUP_REMOVED lines=12> */
.L_x_54:
[----:B------:R-:W-:Y:S05]  /*60a0*/  BSYNC B1 ;  /* 0x0000000000017941 */ /* 0x000fea0003800000 */
.L_x_53:
        /* <DEDUP_REMOVED lines=12> */
.L_x_56:
[----:B------:R-:W-:Y:S05]  /*6170*/  BSYNC B1 ;  /* 0x0000000000017941 */ /* 0x000fea0003800000 */
.L_x_55:
        /* <DEDUP_REMOVED lines=12> */
.L_x_58:
[----:B------:R-:W-:Y:S05]  /*6240*/  BSYNC B1 ;  /* 0x0000000000017941 */ /* 0x000fea0003800000 */
.L_x_57:
        /* <DEDUP_REMOVED lines=12> */
.L_x_60:
[----:B------:R-:W-:Y:S05]  /*6310*/  BSYNC B1 ;  /* 0x0000000000017941 */ /* 0x000fea0003800000 */
.L_x_59:
        /* <DEDUP_REMOVED lines=12> */
.L_x_62:
[----:B------:R-:W-:Y:S05]  /*63e0*/  BSYNC B1 ;  /* 0x0000000000017941 */ /* 0x000fea0003800000 */
.L_x_61:
        /* <DEDUP_REMOVED lines=12> */
.L_x_64:
[----:B------:R-:W-:Y:S05]  /*64b0*/  BSYNC B1 ;  /* 0x0000000000017941 */ /* 0x000fea0003800000 */
.L_x_63:
        /* <DEDUP_REMOVED lines=12> */
.L_x_66:
[----:B------:R-:W-:Y:S05]  /*6580*/  BSYNC B1 ;  /* 0x0000000000017941 */ /* 0x000fea0003800000 */
.L_x_65:
        /* <DEDUP_REMOVED lines=12> */
.L_x_68:
[----:B------:R-:W-:Y:S05]  /*6650*/  BSYNC B1 ;  /* 0x0000000000017941 */ /* 0x000fea0003800000 */
.L_x_67:
        /* <DEDUP_REMOVED lines=12> */
.L_x_70:
[----:B------:R-:W-:Y:S05]  /*6720*/  BSYNC B1 ;  /* 0x0000000000017941 */ /* 0x000fea0003800000 */
.L_x_69:
        /* <DEDUP_REMOVED lines=12> */
.L_x_72:
[----:B------:R-:W-:Y:S05]  /*67f0*/  BSYNC B1 ;  /* 0x0000000000017941 */ /* 0x000fea0003800000 */
.L_x_71:
        /* <DEDUP_REMOVED lines=12> */
.L_x_74:
[----:B------:R-:W-:Y:S05]  /*68c0*/  BSYNC B1 ;  /* 0x0000000000017941 */ /* 0x000fea0003800000 */
.L_x_73:
        /* <DEDUP_REMOVED lines=12> */
.L_x_76:
[----:B------:R-:W-:Y:S05]  /*6990*/  BSYNC B1 ;  /* 0x0000000000017941 */ /* 0x000fea0003800000 */
.L_x_75:
        /* <DEDUP_REMOVED lines=12> */
.L_x_78:
[----:B------:R-:W-:Y:S05]  /*6a60*/  BSYNC B1 ;  /* 0x0000000000017941 */ /* 0x000fea0003800000 */
.L_x_77:
        /* <DEDUP_REMOVED lines=12> */
.L_x_80:
[----:B------:R-:W-:Y:S05]  /*6b30*/  BSYNC B1 ;  /* 0x0000000000017941 */ /* 0x000fea0003800000 */
.L_x_79:
        /* <DEDUP_REMOVED lines=12> */
.L_x_82:
[----:B------:R-:W-:Y:S05]  /*6c00*/  BSYNC B1 ;  /* 0x0000000000017941 */ /* 0x000fea0003800000 */
.L_x_81:
        /* <DEDUP_REMOVED lines=12> */
.L_x_84:
[----:B------:R-:W-:Y:S05]  /*6cd0*/  BSYNC B1 ;  /* 0x0000000000017941 */ /* 0x000fea0003800000 */
.L_x_83:
        /* <DEDUP_REMOVED lines=12> */
.L_x_86:
[----:B------:R-:W-:Y:S05]  /*6da0*/  BSYNC B1 ;  /* 0x0000000000017941 */ /* 0x000fea0003800000 */
.L_x_85:
        /* <DEDUP_REMOVED lines=12> */
.L_x_88:
[----:B------:R-:W-:Y:S05]  /*6e70*/  BSYNC B1 ;  /* 0x0000000000017941 */ /* 0x000fea0003800000 */
.L_x_87:
        /* <DEDUP_REMOVED lines=12> */
.L_x_90:
[----:B------:R-:W-:Y:S05]  /*6f40*/  BSYNC B1 ;  /* 0x0000000000017941 */ /* 0x000fea0003800000 */
.L_x_89:
        /* <DEDUP_REMOVED lines=12> */
.L_x_92:
[----:B------:R-:W-:Y:S05]  /*7010*/  BSYNC B1 ;  /* 0x0000000000017941 */ /* 0x000fea0003800000 */
.L_x_91:
        /* <DEDUP_REMOVED lines=12> */
.L_x_94:
[----:B------:R-:W-:Y:S05]  /*70e0*/  BSYNC B1 ;  /* 0x0000000000017941 */ /* 0x000fea0003800000 */
.L_x_93:
        /* <DEDUP_REMOVED lines=12> */
.L_x_96:
[----:B------:R-:W-:Y:S05]  /*71b0*/  BSYNC B1 ;  /* 0x0000000000017941 */ /* 0x000fea0003800000 */
.L_x_95:
        /* <DEDUP_REMOVED lines=12> */
.L_x_98:
[----:B------:R-:W-:Y:S05]  /*7280*/  BSYNC B1 ;  /* 0x0000000000017941 */ /* 0x000fea0003800000 */
.L_x_97:
        /* <DEDUP_REMOVED lines=12> */
.L_x_100:
[----:B------:R-:W-:Y:S05]  /*7350*/  BSYNC B1 ;  /* 0x0000000000017941 */ /* 0x000fea0003800000 */
.L_x_99:
        /* <DEDUP_REMOVED lines=12> */
.L_x_102:
[----:B------:R-:W-:Y:S05]  /*7420*/  BSYNC B1 ;  /* 0x0000000000017941 */ /* 0x000fea0003800000 */
.L_x_101:
        /* <DEDUP_REMOVED lines=12> */
.L_x_104:
[----:B------:R-:W-:Y:S05]  /*74f0*/  BSYNC B1 ;  /* 0x0000000000017941 */ /* 0x000fea0003800000 */
.L_x_103:
        /* <DEDUP_REMOVED lines=12> */
.L_x_106:
[----:B------:R-:W-:Y:S05]  /*75c0*/  BSYNC B1 ;  /* 0x0000000000017941 */ /* 0x000fea0003800000 */
.L_x_105:
        /* <DEDUP_REMOVED lines=12> */
.L_x_108:
[----:B------:R-:W-:Y:S05]  /*7690*/  BSYNC B1 ;  /* 0x0000000000017941 */ /* 0x000fea0003800000 */
.L_x_107:
        /* <DEDUP_REMOVED lines=12> */
.L_x_110:
[----:B------:R-:W-:Y:S05]  /*7760*/  BSYNC B1 ;  /* 0x0000000000017941 */ /* 0x000fea0003800000 */
.L_x_109:
        /* <DEDUP_REMOVED lines=12> */
.L_x_112:
[----:B------:R-:W-:Y:S05]  /*7830*/  BSYNC B1 ;  /* 0x0000000000017941 */ /* 0x000fea0003800000 */
.L_x_111:
        /* <DEDUP_REMOVED lines=12> */
.L_x_114:
[----:B------:R-:W-:Y:S05]  /*7900*/  BSYNC B1 ;  /* 0x0000000000017941 */ /* 0x000fea0003800000 */
.L_x_113:
        /* <DEDUP_REMOVED lines=12> */
.L_x_116:
[----:B------:R-:W-:Y:S05]  /*79d0*/  BSYNC B1 ;  /* 0x0000000000017941 */ /* 0x000fea0003800000 */
.L_x_115:
        /* <DEDUP_REMOVED lines=12> */
.L_x_118:
[----:B------:R-:W-:Y:S05]  /*7aa0*/  BSYNC B1 ;  /* 0x0000000000017941 */ /* 0x000fea0003800000 */
.L_x_117:
        /* <DEDUP_REMOVED lines=12> */
.L_x_120:
[----:B------:R-:W-:Y:S05]  /*7b70*/  BSYNC B1 ;  /* 0x0000000000017941 */ /* 0x000fea0003800000 */
.L_x_119:
        /* <DEDUP_REMOVED lines=12> */
.L_x_122:
[----:B------:R-:W-:Y:S05]  /*7c40*/  BSYNC B1 ;  /* 0x0000000000017941 */ /* 0x000fea0003800000 */
.L_x_121:
        /* <DEDUP_REMOVED lines=12> */
.L_x_124:
[----:B------:R-:W-:Y:S05]  /*7d10*/  BSYNC B1 ;  /* 0x0000000000017941 */ /* 0x000fea0003800000 */
.L_x_123:
        /* <DEDUP_REMOVED lines=12> */
.L_x_126:
[----:B------:R-:W-:Y:S05]  /*7de0*/  BSYNC B1 ;  /* 0x0000000000017941 */ /* 0x000fea0003800000 */
.L_x_125:
        /* <DEDUP_REMOVED lines=12> */
.L_x_128:
[----:B------:R-:W-:Y:S05]  /*7eb0*/  BSYNC B1 ;  /* 0x0000000000017941 */ /* 0x000fea0003800000 */
.L_x_127:
        /* <DEDUP_REMOVED lines=12> */
.L_x_130:
[----:B------:R-:W-:Y:S05]  /*7f80*/  BSYNC B1 ;  /* 0x0000000000017941 */ /* 0x000fea0003800000 */
.L_x_129:
        /* <DEDUP_REMOVED lines=12> */
.L_x_132:
[----:B------:R-:W-:Y:S05]  /*8050*/  BSYNC B1 ;  /* 0x0000000000017941 */ /* 0x000fea0003800000 */
.L_x_131:
        /* <DEDUP_REMOVED lines=12> */
.L_x_134:
[----:B------:R-:W-:Y:S05]  /*8120*/  BSYNC B1 ;  /* 0x0000000000017941 */ /* 0x000fea0003800000 */
.L_x_133:
        /* <DEDUP_REMOVED lines=12> */
.L_x_136:
[----:B------:R-:W-:Y:S05]  /*81f0*/  BSYNC B1 ;  /* 0x0000000000017941 */ /* 0x000fea0003800000 */
.L_x_135:
        /* <DEDUP_REMOVED lines=12> */
.L_x_138:
[----:B------:R-:W-:Y:S05]  /*82c0*/  BSYNC B1 ;  /* 0x0000000000017941 */ /* 0x000fea0003800000 */
.L_x_137:
        /* <DEDUP_REMOVED lines=12> */
.L_x_140:
[----:B------:R-:W-:Y:S05]  /*8390*/  BSYNC B1 ;  /* 0x0000000000017941 */ /* 0x000fea0003800000 */
.L_x_139:
        /* <DEDUP_REMOVED lines=12> */
.L_x_142:
[----:B------:R-:W-:Y:S05]  /*8460*/  BSYNC B1 ;  /* 0x0000000000017941 */ /* 0x000fea0003800000 */
.L_x_141:
        /* <DEDUP_REMOVED lines=12> */
.L_x_144:
[----:B------:R-:W-:Y:S05]  /*8530*/  BSYNC B1 ;  /* 0x0000000000017941 */ /* 0x000fea0003800000 */
.L_x_143:
        /* <DEDUP_REMOVED lines=12> */
.L_x_146:
[----:B------:R-:W-:Y:S05]  /*8600*/  BSYNC B1 ;  /* 0x0000000000017941 */ /* 0x000fea0003800000 */
.L_x_145:
        /* <DEDUP_REMOVED lines=12> */
.L_x_148:
[----:B------:R-:W-:Y:S05]  /*86d0*/  BSYNC B1 ;  /* 0x0000000000017941 */ /* 0x000fea0003800000 */
.L_x_147:
        /* <DEDUP_REMOVED lines=12> */
.L_x_150:
[----:B------:R-:W-:Y:S05]  /*87a0*/  BSYNC B1 ;  /* 0x0000000000017941 */ /* 0x000fea0003800000 */
.L_x_149:
        /* <DEDUP_REMOVED lines=12> */
.L_x_152:
[----:B------:R-:W-:Y:S05]  /*8870*/  BSYNC B1 ;  /* 0x0000000000017941 */ /* 0x000fea0003800000 */
.L_x_151:
        /* <DEDUP_REMOVED lines=12> */
.L_x_154:
[----:B------:R-:W-:Y:S05]  /*8940*/  BSYNC B1 ;  /* 0x0000000000017941 */ /* 0x000fea0003800000 */
.L_x_153:
        /* <DEDUP_REMOVED lines=12> */
.L_x_156:
[----:B------:R-:W-:Y:S05]  /*8a10*/  BSYNC B1 ;  /* 0x0000000000017941 */ /* 0x000fea0003800000 */
.L_x_155:
[----:B-----5:R-:W-:Y:S01]  /*8a20*/  LOP3.LUT R44, R44, 0xff, RZ, 0xc0, !PT ;  /* 0x000000ff2c2c7812 */ /* 0x020fe200078ec0ff */
[----:B------:R-:W-:Y:S01]  /*8a30*/  BSSY B1, `(.L_x_157) ;  /* 0x000000b000017945 */ /* 0x000fe20003800000 */
[----:B------:R-:W-:Y:S02]  /*8a40*/  ISETP.LT.OR P2, PT, R41, 0x79, !P1 ;  /* 0x000000792900780c */ /* 0x000fe40004f41670 */
[----:B------:R-:W-:Y:S02]  /*8a50*/  F2FP.F16.E4M3.UNPACK_B R44, R44 ;  /* 0x0000002cff2c723e */ /* 0x000fe400020006ff */
[----:B0-2---:R-:W-:-:S03]  /*8a60*/  PRMT R32, RZ, 0x7610, R32 ;  /* 0x00007610ff207816 */ /* 0x005fc60000000020 */
[----:B------:R-:W-:-:S05]  /*8a70*/  HADD2.F32 R44, -RZ, R44.H0_H0 ;  /* 0x2000002cff2c7230 */ /* 0x000fca0000004100 */
[----:B------:R-:W-:-:S04]  /*8a80*/  FMUL R44, R44, UR21 ;  /* 0x000000152c2c7c20 */ /* 0x000fc80008400000 */
[----:B------:R-:W-:-:S05]  /*8a90*/  FFMA R44, R167, UR20, R44 ;  /* 0x00000014a72c7c23 */ /* 0x000fca000800002c */
[----:B------:R-:W-:-:S05]  /*8aa0*/  F2FP.SATFINITE.E4M3.F32.PACK_AB_MERGE_C R33, RZ, R44, RZ ;  /* 0x0000002cff21723e */ /* 0x000fca00048070ff */
[----:B------:R0:W-:Y:S01]  /*8ab0*/  @!P0 STG.E.U8 desc[UR14][R24.64+0x79], R33 ;  /* 0x0000792118008986 */ /* 0x0001e2000c10110e */
[----:B------:R-:W-:Y:S05]  /*8ac0*/  @P2 BRA `(.L_x_158) ;  /* 0x0000000000042947 */ /* 0x000fea0003800000 */
[----:B------:R2:W5:Y:S02]  /*8ad0*/  LDG.E.U8 R32, desc[UR14][R34.64+0x78] ;  /* 0x0000780e22207981 */ /* 0x000564000c1e1100 */
.L_x_158:
[----:B------:R-:W-:Y:S05]  /*8ae0*/  BSYNC B1 ;  /* 0x0000000000017941 */ /* 0x000fea0003800000 */
.L_x_157:
[----:B-----5:R-:W-:Y:S01]  /*8af0*/  LOP3.LUT R32, R32, 0xff, RZ, 0xc0, !PT ;  /* 0x000000ff20207812 */ /* 0x020fe200078ec0ff */
[----:B------:R-:W-:Y:S01]  /*8b00*/  BSSY B1, `(.L_x_159) ;  /* 0x000000b000017945 */ /* 0x000fe20003800000 */
[----:B------:R-:W-:Y:S02]  /*8b10*/  ISETP.LT.OR P1, PT, R41, 0x7a, !P1 ;  /* 0x0000007a2900780c */ /* 0x000fe40004f21670 */
[----:B------:R-:W-:Y:S02]  /*8b20*/  F2FP.F16.E4M3.UNPACK_B R32, R32 ;  /* 0x00000020ff20723e */ /* 0x000fe400020006ff */
[----:B01--4-:R-:W-:-:S03]  /*8b30*/  PRMT R24, RZ, 0x7610, R24 ;  /* 0x00007610ff187816 */ /* 0x013fc60000000018 */
[----:B------:R-:W-:-:S05]  /*8b40*/  HADD2.F32 R32, -RZ, R32.H0_H0 ;  /* 0x20000020ff207230 */ /* 0x000fca0000004100 */
[----:B------:R-:W-:-:S04]  /*8b50*/  FMUL R25, R32, UR21 ;  /* 0x0000001520197c20 */ /* 0x000fc80008400000 */
[----:B------:R-:W-:-:S05]  /*8b60*/  FFMA R25, R166, UR20, R25 ;  /* 0x00000014a6197c23 */ /* 0x000fca0008000019 */
[----:B------:R-:W-:-:S05]  /*8b70*/  F2FP.SATFINITE.E4M3.F32.PACK_AB_MERGE_C R25, RZ, R25, RZ ;  /* 0x00000019ff19723e */ /* 0x000fca00048070ff */
[----:B------:R0:W-:Y:S01]  /*8b80*/  @!P2 STG.E.U8 desc[UR14][R26.64+0x78], R25 ;  /* 0x000078191a00a986 */ /* 0x0001e2000c10110e */
[----:B------:R-:W-:Y:S05]  /*8b90*/  @P1 BRA `(.L_x_160) ;  /* 0x0000000000041947 */ /* 0x000fea0003800000 */
[----:B------:R1:W5:Y:S02]  /*8ba0*/  LDG.E.U8 R24, desc[UR14][R34.64+0x79] ;  /* 0x0000790e22187981 */ /* 0x000364000c1e1100 */
.L_x_160:
[----:B------:R-:W-:Y:S05]  /*8bb0*/  BSYNC B1 ;  /* 0x0000000000017941 */ /* 0x000fea0003800000 */
.L_x_159:
[----:B-----5:R-:W-:Y:S01]  /*8bc0*/  LOP3.LUT R24, R24, 0xff, RZ, 0xc0, !PT ;  /* 0x000000ff18187812 */ /* 0x020fe200078ec0ff */
[----:B------:R-:W-:Y:S01]  /*8bd0*/  BSSY B1, `(.L_x_161) ;  /* 0x0000013000017945 */ /* 0x000fe20003800000 */
[----:B------:R-:W-:Y:S02]  /*8be0*/  IADD3 R33, P0, R43, 0x80, RZ ;  /* 0x000000802b217810 */ /* 0x000fe40007f1e0ff */
[----:B------:R-:W-:-:S03]  /*8bf0*/  F2FP.F16.E4M3.UNPACK_B R24, R24 ;  /* 0x00000018ff18723e */ /* 0x000fc600020006ff */
[----:B0-----:R-:W-:Y:S01]  /*8c00*/  IMAD.X R25, RZ, RZ, R39, P0 ;  /* 0x000000ffff197224 */ /* 0x001fe200000e0627 */
[----:B------:R-:W-:Y:S01]  /*8c10*/  ISETP.GE.AND P0, PT, R42, 0x81, PT ;  /* 0x000000812a00780c */ /* 0x000fe20003f06270 */
[----:B------:R-:W-:Y:S02]  /*8c20*/  HADD2.F32 R24, -RZ, R24.H0_H0 ;  /* 0x20000018ff187230 */ /* 0x000fe40000004100 */
[----:B-123--:R-:W-:Y:S01]  /*8c30*/  IMAD R34, R25, UR6, RZ ;  /* 0x0000000619227c24 */ /* 0x00efe2000f8e02ff */
        /* <DEDUP_REMOVED lines=12> */
.L_x_162:
[----:B------:R-:W-:Y:S05]  /*8d00*/  BSYNC B1 ;  /* 0x0000000000017941 */ /* 0x000fea0003800000 */
.L_x_161:
[----:B-----5:R-:W-:Y:S01]  /*8d10*/  LOP3.LUT R32, R32, 0xff, RZ, 0xc0, !PT ;  /* 0x000000ff20207812 */ /* 0x020fe200078ec0ff */
[----:B------:R-:W-:Y:S01]  /*8d20*/  BSSY B1, `(.L_x_163) ;  /* 0x000000b000017945 */ /* 0x000fe20003800000 */
[----:B------:R-:W-:Y:S02]  /*8d30*/  ISETP.LT.OR P2, PT, R41, 0x2, !P0 ;  /* 0x000000022900780c */ /* 0x000fe40004741670 */
[----:B------:R-:W-:Y:S02]  /*8d40*/  F2FP.F16.E4M3.UNPACK_B R32, R32 ;  /* 0x00000020ff20723e */ /* 0x000fe400020006ff */
[----:B0-----:R-:W-:-:S03]  /*8d50*/  PRMT R26, RZ, 0x7610, R26 ;  /* 0x00007610ff1a7816 */ /* 0x001fc6000000001a */
[----:B------:R-:W-:-:S05]  /*8d60*/  HADD2.F32 R32, -RZ, R32.H0_H0 ;  /* 0x20000020ff207230 */ /* 0x000fca0000004100 */
[----:B------:R-:W-:-:S04]  /*8d70*/  FMUL R27, R32, UR21 ;  /* 0x00000015201b7c20 */ /* 0x000fc80008400000 */
[----:B------:R-:W-:-:S05]  /*8d80*/  FFMA R27, R164, UR20, R27 ;  /* 0x00000014a41b7c23 */ /* 0x000fca000800001b */
[----:B------:R-:W-:-:S05]  /*8d90*/  F2FP.SATFINITE.E4M3.F32.PACK_AB_MERGE_C R27, RZ, R27, RZ ;  /* 0x0000001bff1b723e */ /* 0x000fca00048070ff */
[----:B------:R0:W-:Y:S01]  /*8da0*/  @!P3 STG.E.U8 desc[UR14][R28.64], R27 ;  /* 0x0000001b1c00b986 */ /* 0x0001e2000c10110e */
[----:B------:R-:W-:Y:S05]  /*8db0*/  @P2 BRA `(.L_x_164) ;  /* 0x0000000000042947 */ /* 0x000fea0003800000 */
[----:B------:R2:W5:Y:S02]  /*8dc0*/  LDG.E.U8 R26, desc[UR14][R24.64+0x1] ;  /* 0x0000010e181a7981 */ /* 0x000564000c1e1100 */
.L_x_164:
[----:B------:R-:W-:Y:S05]  /*8dd0*/  BSYNC B1 ;  /* 0x0000000000017941 */ /* 0x000fea0003800000 */
.L_x_163:
[----:B-----5:R-:W-:Y:S01]  /*8de0*/  LOP3.LUT R26, R26, 0xff, RZ, 0xc0, !PT ;  /* 0x000000ff1a1a7812 */ /* 0x020fe200078ec0ff */
[----:B------:R-:W-:Y:S01]  /*8df0*/  BSSY B1, `(.L_x_165) ;  /* 0x0000013000017945 */ /* 0x000fe20003800000 */
[----:B------:R-:W-:Y:S02]  /*8e00*/  IADD3 R43, P1, R43, 0x88, RZ ;  /* 0x000000882b2b7810 */ /* 0x000fe40007f3e0ff */
[----:B------:R-:W-:Y:S02]  /*8e10*/  F2FP.F16.E4M3.UNPACK_B R26, R26 ;  /* 0x0000001aff1a723e */ /* 0x000fe400020006ff */
[----:B------:R-:W-:Y:S01]  /*8e20*/  PRMT R32, RZ, 0x7610, R32 ;  /* 0x00007610ff207816 */ /* 0x000fe20000000020 */
[----:B------:R-:W-:Y:S01]  /*8e30*/  IMAD.X R38, RZ, RZ, R39, P1 ;  /* 0x000000ffff267224 */ /* 0x000fe200008e0627 */
[----:B------:R-:W-:Y:S01]  /*8e40*/  ISETP.GE.AND P1, PT, R42, 0x89, PT ;  /* 0x000000892a00780c */ /* 0x000fe20003f26270 */
[----:B------:R-:W-:Y:S02]  /*8e50*/  HADD2.F32 R26, -RZ, R26.H0_H0 ;  /* 0x2000001aff1a7230 */ /* 0x000fe40000004100 */
[----:B------:R-:W-:Y:S01]  /*8e60*/  IMAD R38, R38, UR6, RZ ;  /* 0x0000000626267c24 */ /* 0x000fe2000f8e02ff */
[----:B------:R-:W-:Y:S01]  /*8e70*/  ISETP.LT.OR P5, PT, R41, 0x1, !P1 ;  /* 0x000000012900780c */ /* 0x000fe20004fa1670 */
[----:B------:R-:W-:-:S04]  /*8e80*/  IMAD.WIDE.U32 R36, R43, UR6, R36 ;  /* 0x000000062b247c25 */ /* 0x000fc8000f8e0024 */
[----:B------:R-:W-:Y:S01]  /*8e90*/  FMUL R26, R26, UR21 ;  /* 0x000000151a1a7c20 */ /* 0x000fe20008400000 */
[----:B------:R-:W-:-:S03]  /*8ea0*/  IMAD R43, R43, UR7, R38 ;  /* 0x000000072b2b7c24 */ /* 0x000fc6000f8e0226 */
[----:B------:R-:W-:Y:S01]  /*8eb0*/  FFMA R163, R163, UR20, R26 ;  /* 0x00000014a3a37c23 */ /* 0x000fe2000800001a */
[----:B------:R-:W-:-:S04]  /*8ec0*/  IADD3 R26, P3, R36, UR10, RZ ;  /* 0x0000000a241a7c10 */ /* 0x000fc8000ff7e0ff */
[----:B------:R-:W-:Y:S02]  /*8ed0*/  F2FP.SATFINITE.E4M3.F32.PACK_AB_MERGE_C R163, RZ, R163, RZ ;  /* 0x000000a3ffa3723e */ /* 0x000fe400048070ff */
[----:B0-----:R-:W-:-:S03]  /*8ee0*/  IADD3.X R27, R37, UR11, R43, P3, !PT ;  /* 0x0000000b251b7c10 */ /* 0x001fc60009ffe42b */
[----:B------:R0:W-:Y:S01]  /*8ef0*/  @!P2 STG.E.U8 desc[UR14][R28.64+0x1], R163 ;  /* 0x000001a31c00a986 */ /* 0x0001e2000c10110e */
[----:B------:R-:W-:Y:S05]  /*8f00*/  @P5 BRA `(.L_x_166) ;  /* 0x0000000000045947 */ /* 0x000fea0003800000 */
[----:B------:R3:W5:Y:S02]  /*8f10*/  LDG.E.U8 R32, desc[UR14][R26.64] ;  /* 0x0000000e1a207981 */ /* 0x000764000c1e1100 */
.L_x_166:
[----:B------:R-:W-:Y:S05]  /*8f20*/  BSYNC B1 ;  /* 0x0000000000017941 */ /* 0x000fea0003800000 */
.L_x_165:
        /* <DEDUP_REMOVED lines=12> */
.L_x_168:
[----:B------:R-:W-:Y:S05]  /*8ff0*/  BSYNC B1 ;  /* 0x0000000000017941 */ /* 0x000fea0003800000 */
.L_x_167:
        /* <DEDUP_REMOVED lines=12> */
.L_x_170:
[----:B------:R-:W-:Y:S05]  /*90c0*/  BSYNC B1 ;  /* 0x0000000000017941 */ /* 0x000fea0003800000 */
.L_x_169:
        /* <DEDUP_REMOVED lines=12> */
.L_x_172:
[----:B------:R-:W-:Y:S05]  /*9190*/  BSYNC B1 ;  /* 0x0000000000017941 */ /* 0x000fea0003800000 */
.L_x_171:
        /* <DEDUP_REMOVED lines=12> */
.L_x_174:
[----:B------:R-:W-:Y:S05]  /*9260*/  BSYNC B1 ;  /* 0x0000000000017941 */ /* 0x000fea0003800000 */
.L_x_173:
        /* <DEDUP_REMOVED lines=12> */
.L_x_176:
[----:B------:R-:W-:Y:S05]  /*9330*/  BSYNC B1 ;  /* 0x0000000000017941 */ /* 0x000fea0003800000 */
.L_x_175:
        /* <DEDUP_REMOVED lines=12> */
.L_x_178:
[----:B------:R-:W-:Y:S05]  /*9400*/  BSYNC B1 ;  /* 0x0000000000017941 */ /* 0x000fea0003800000 */
.L_x_177:
        /* <DEDUP_REMOVED lines=12> */
.L_x_180:
[----:B------:R-:W-:Y:S05]  /*94d0*/  BSYNC B1 ;  /* 0x0000000000017941 */ /* 0x000fea0003800000 */
.L_x_179:
        /* <DEDUP_REMOVED lines=12> */
.L_x_182:
[----:B------:R-:W-:Y:S05]  /*95a0*/  BSYNC B1 ;  /* 0x0000000000017941 */ /* 0x000fea0003800000 */
.L_x_181:
        /* <DEDUP_REMOVED lines=12> */
.L_x_184:
[----:B------:R-:W-:Y:S05]  /*9670*/  BSYNC B1 ;  /* 0x0000000000017941 */ /* 0x000fea0003800000 */
.L_x_183:
        /* <DEDUP_REMOVED lines=12> */
.L_x_186:
[----:B------:R-:W-:Y:S05]  /*9740*/  BSYNC B1 ;  /* 0x0000000000017941 */ /* 0x000fea0003800000 */
.L_x_185:
        /* <DEDUP_REMOVED lines=12> */
.L_x_188:
[----:B------:R-:W-:Y:S05]  /*9810*/  BSYNC B1 ;  /* 0x0000000000017941 */ /* 0x000fea0003800000 */
.L_x_187:
[----:B-----5:R-:W-:Y:S01]  /*9820*/  LOP3.LUT R32, R32, 0xff, RZ, 0xc0, !PT ;  /* 0x000000ff20207812 */ /* 0x020fe200078ec0ff */
[----:B------:R-:W-:Y:S01]  /*9830*/  BSSY B1, `(.L_x_189) ;  /* 0x000000b000017945 */ /* 0x000fe20003800000 */
[----:B------:R-:W-:Y:S02]  /*9840*/  ISETP.LT.OR P3, PT, R41, 0x19, !P1 ;  /* 0x000000192900780c */ /* 0x000fe40004f61670 */
[----:B------:R-:W-:-:S05]  /*9850*/  F2FP.F16.E4M3.UNPACK_B R32, R32 ;  /* 0x00000020ff20723e */ /* 0x000fca00020006ff */
[----:B------:R-:W-:-:S05]  /*9860*/  HADD2.F32 R32, -RZ, R32.H0_H0 ;  /* 0x20000020ff207230 */ /* 0x000fca0000004100 */
[----:B------:R-:W-:-:S04]  /*9870*/  FMUL R32, R32, UR21 ;  /* 0x0000001520207c20 */ /* 0x000fc80008400000 */
[----:B------:R-:W-:Y:S01]  /*9880*/  FFMA R32, R23, UR20, R32 ;  /* 0x0000001417207c23 */ /* 0x000fe20008000020 */
[----:B------:R-:W-:-:S04]  /*9890*/  PRMT R23, RZ, 0x7610, R23 ;  /* 0x00007610ff177816 */ /* 0x000fc80000000017 */
[----:B----4-:R-:W-:-:S05]  /*98a0*/  F2FP.SATFINITE.E4M3.F32.PACK_AB_MERGE_C R33, RZ, R32, RZ ;  /* 0x00000020ff21723e */ /* 0x010fca00048070ff */
[----:B------:R4:W-:Y:S01]  /*98b0*/  @!P2 STG.E.U8 desc[UR14][R28.64+0x19], R33 ;  /* 0x000019211c00a986 */ /* 0x0009e2000c10110e */
[----:B------:R-:W-:Y:S05]  /*98c0*/  @P3 BRA `(.L_x_190) ;  /* 0x0000000000043947 */ /* 0x000fea0003800000 */
[----:B------:R0:W5:Y:S02]  /*98d0*/  LDG.E.U8 R23, desc[UR14][R26.64+0x18] ;  /* 0x0000180e1a177981 */ /* 0x000164000c1e1100 */
.L_x_190:
[----:B------:R-:W-:Y:S05]  /*98e0*/  BSYNC B1 ;  /* 0x0000000000017941 */ /* 0x000fea0003800000 */
.L_x_189:
        /* <DEDUP_REMOVED lines=8> */
[----:B------:R-:W-:-:S05]  /*9970*/  F2FP.SATFINITE.E4M3.F32.PACK_AB_MERGE_C R23, RZ, R23, RZ ;  /* 0x00000017ff17723e */ /* 0x000fca00048070ff */
[----:B------:R0:W-:Y:S01]  /*9980*/  @!P3 STG.E.U8 desc[UR14][R30.64+0x18], R23 ;  /* 0x000018171e00b986 */ /* 0x0001e2000c10110e */
[----:B------:R-:W-:Y:S05]  /*9990*/  @P2 BRA `(.L_x_192) ;  /* 0x0000000000042947 */ /* 0x000fea0003800000 */
[----:B------:R0:W5:Y:S02]  /*99a0*/  LDG.E.U8 R22, desc[UR14][R26.64+0x19] ;  /* 0x0000190e1a167981 */ /* 0x000164000c1e1100 */
.L_x_192:
[----:B------:R-:W-:Y:S05]  /*99b0*/  BSYNC B1 ;  /* 0x0000000000017941 */ /* 0x000fea0003800000 */
.L_x_191:
        /* <DEDUP_REMOVED lines=8> */
[----:B0-----:R-:W-:-:S05]  /*9a40*/  F2FP.SATFINITE.E4M3.F32.PACK_AB_MERGE_C R23, RZ, R22, RZ ;  /* 0x00000016ff17723e */ /* 0x001fca00048070ff */
[----:B------:R0:W-:Y:S01]  /*9a50*/  @!P2 STG.E.U8 desc[UR14][R30.64+0x19], R23 ;  /* 0x000019171e00a986 */ /* 0x0001e2000c10110e */
[----:B------:R-:W-:Y:S05]  /*9a60*/  @P3 BRA `(.L_x_194) ;  /* 0x0000000000043947 */ /* 0x000fea0003800000 */
[----:B------:R0:W5:Y:S02]  /*9a70*/  LDG.E.U8 R21, desc[UR14][R24.64+0x20] ;  /* 0x0000200e18157981 */ /* 0x000164000c1e1100 */
.L_x_194:
[----:B------:R-:W-:Y:S05]  /*9a80*/  BSYNC B1 ;  /* 0x0000000000017941 */ /* 0x000fea0003800000 */
.L_x_193:
        /* <DEDUP_REMOVED lines=12> */
.L_x_196:
[----:B------:R-:W-:Y:S05]  /*9b50*/  BSYNC B1 ;  /* 0x0000000000017941 */ /* 0x000fea0003800000 */
.L_x_195:
        /* <DEDUP_REMOVED lines=12> */
.L_x_198:
[----:B------:R-:W-:Y:S05]  /*9c20*/  BSYNC B1 ;  /* 0x0000000000017941 */ /* 0x000fea0003800000 */
.L_x_197:
        /* <DEDUP_REMOVED lines=12> */
.L_x_200:
[----:B------:R-:W-:Y:S05]  /*9cf0*/  BSYNC B1 ;  /* 0x0000000000017941 */ /* 0x000fea0003800000 */
.L_x_199:
        /* <DEDUP_REMOVED lines=12> */
.L_x_202:
[----:B------:R-:W-:Y:S05]  /*9dc0*/  BSYNC B1 ;  /* 0x0000000000017941 */ /* 0x000fea0003800000 */
.L_x_201:
        /* <DEDUP_REMOVED lines=12> */
.L_x_204:
[----:B------:R-:W-:Y:S05]  /*9e90*/  BSYNC B1 ;  /* 0x0000000000017941 */ /* 0x000fea0003800000 */
.L_x_203:
        /* <DEDUP_REMOVED lines=12> */
.L_x_206:
[----:B------:R-:W-:Y:S05]  /*9f60*/  BSYNC B1 ;  /* 0x0000000000017941 */ /* 0x000fea0003800000 */
.L_x_205:
        /* <DEDUP_REMOVED lines=12> */
.L_x_208:
[----:B------:R-:W-:Y:S05]  /*a030*/  BSYNC B1 ;  /* 0x0000000000017941 */ /* 0x000fea0003800000 */
.L_x_207:
        /* <DEDUP_REMOVED lines=12> */
.L_x_210:
[----:B------:R-:W-:Y:S05]  /*a100*/  BSYNC B1 ;  /* 0x0000000000017941 */ /* 0x000fea0003800000 */
.L_x_209:
        /* <DEDUP_REMOVED lines=12> */
.L_x_212:
[----:B------:R-:W-:Y:S05]  /*a1d0*/  BSYNC B1 ;  /* 0x0000000000017941 */ /* 0x000fea0003800000 */
.L_x_211:
        /* <DEDUP_REMOVED lines=12> */
.L_x_214:
[----:B------:R-:W-:Y:S05]  /*a2a0*/  BSYNC B1 ;  /* 0x0000000000017941 */ /* 0x000fea0003800000 */
.L_x_213:
        /* <DEDUP_REMOVED lines=12> */
.L_x_216:
[----:B------:R-:W-:Y:S05]  /*a370*/  BSYNC B1 ;  /* 0x0000000000017941 */ /* 0x000fea0003800000 */
.L_x_215:
        /* <DEDUP_REMOVED lines=12> */
.L_x_218:
[----:B------:R-:W-:Y:S05]  /*a440*/  BSYNC B1 ;  /* 0x0000000000017941 */ /* 0x000fea0003800000 */
.L_x_217:
        /* <DEDUP_REMOVED lines=12> */
.L_x_220:
[----:B------:R-:W-:Y:S05]  /*a510*/  BSYNC B1 ;  /* 0x0000000000017941 */ /* 0x000fea0003800000 */
.L_x_219:
        /* <DEDUP_REMOVED lines=12> */
.L_x_222:
[----:B------:R-:W-:Y:S05]  /*a5e0*/  BSYNC B1 ;  /* 0x0000000000017941 */ /* 0x000fea0003800000 */
.L_x_221:
        /* <DEDUP_REMOVED lines=12> */
.L_x_224:
[----:B------:R-:W-:Y:S05]  /*a6b0*/  BSYNC B1 ;  /* 0x0000000000017941 */ /* 0x000fea0003800000 */
.L_x_223:
        /* <DEDUP_REMOVED lines=12> */
.L_x_226:
[----:B------:R-:W-:Y:S05]  /*a780*/  BSYNC B1 ;  /* 0x0000000000017941 */ /* 0x000fea0003800000 */
.L_x_225:
        /* <DEDUP_REMOVED lines=12> */
.L_x_228:
[----:B------:R-:W-:Y:S05]  /*a850*/  BSYNC B1 ;  /* 0x0000000000017941 */ /* 0x000fea0003800000 */
.L_x_227:
        /* <DEDUP_REMOVED lines=12> */
.L_x_230:
[----:B------:R-:W-:Y:S05]  /*a920*/  BSYNC B1 ;  /* 0x0000000000017941 */ /* 0x000fea0003800000 */
.L_x_229:
        /* <DEDUP_REMOVED lines=12> */
.L_x_232:
[----:B------:R-:W-:Y:S05]  /*a9f0*/  BSYNC B1 ;  /* 0x0000000000017941 */ /* 0x000fea0003800000 */
.L_x_231:
[----:B-----5:R-:W-:Y:S01]  /*aa00*/  LOP3.LUT R2, R2, 0xff, RZ, 0xc0, !PT ;  /* 0x000000ff02027812 */ /* 0x020fe200078ec0ff */
[----:B------:R-:W-:Y:S01]  /*aa10*/  BSSY B1, `(.L_x_233) ;  /* 0x000000b000017945 */ /* 0x000fe20003800000 */
[----:B------:R-:W-:Y:S02]  /*aa20*/  ISETP.LT.OR P3, PT, R41, 0x49, !P0 ;  /* 0x000000492900780c */ /* 0x000fe40004761670 */
[----:B------:R-:W-:-:S05]  /*aa30*/  F2FP.F16.E4M3.UNPACK_B R2, R2 ;  /* 0x00000002ff02723e */ /* 0x000fca00020006ff */
[----:B------:R-:W-:-:S05]  /*aa40*/  HADD2.F32 R2, -RZ, R2.H0_H0 ;  /* 0x20000002ff027230 */ /* 0x000fca0000004100 */
[----:B0-----:R-:W-:-:S04]  /*aa50*/  FMUL R3, R2, UR21 ;  /* 0x0000001502037c20 */ /* 0x001fc80008400000 */
[----:B------:R-:W-:Y:S01]  /*aa60*/  FFMA R3, R0, UR20, R3 ;  /* 0x0000001400037c23 */ /* 0x000fe20008000003 */
[----:B------:R-:W-:-:S04]  /*aa70*/  PRMT R0, RZ, 0x7610, R0 ;  /* 0x00007610ff007816 */ /* 0x000fc80000000000 */
[----:B------:R-:W-:-:S05]  /*aa80*/  F2FP.SATFINITE.E4M3.F32.PACK_AB_MERGE_C R3, RZ, R3, RZ ;  /* 0x00000003ff03723e */ /* 0x000fca00048070ff */
[----:B------:R0:W-:Y:S01]  /*aa90*/  @!P2 STG.E.U8 desc[UR14][R30.64+0x41], R3 ;  /* 0x000041031e00a986 */ /* 0x0001e2000c10110e */
[----:B------:R-:W-:Y:S05]  /*aaa0*/  @P3 BRA `(.L_x_234) ;  /* 0x0000000000043947 */ /* 0x000fea0003800000 */
[----:B------:R0:W5:Y:S02]  /*aab0*/  LDG.E.U8 R0, desc[UR14][R24.64+0x48] ;  /* 0x0000480e18007981 */ /* 0x000164000c1e1100 */
.L_x_234:
[----:B------:R-:W-:Y:S05]  /*aac0*/  BSYNC B1 ;  /* 0x0000000000017941 */ /* 0x000fea0003800000 */
.L_x_233:
[----:B------:R-:W2:Y:S01]  /*aad0*/  LDL.LU R2, [R1] ;  /* 0x0000000001027983 */ /* 0x000ea20000300800 */
[----:B-----5:R-:W-:Y:S01]  /*aae0*/  LOP3.LUT R0, R0, 0xff, RZ, 0xc0, !PT ;  /* 0x000000ff00007812 */ /* 0x020fe200078ec0ff */
[----:B------:R-:W-:Y:S01]  /*aaf0*/  BSSY B1, `(.L_x_235) ;  /* 0x000000b000017945 */ /* 0x000fe20003800000 */
[----:B------:R-:W-:Y:S02]  /*ab00*/  ISETP.LT.OR P2, PT, R41, 0x4a, !P0 ;  /* 0x0000004a2900780c */ /* 0x000fe40004741670 */
[----:B------:R-:W-:-:S05]  /*ab10*/  F2FP.F16.E4M3.UNPACK_B R0, R0 ;  /* 0x00000000ff00723e */ /* 0x000fca00020006ff */
[----:B------:R-:W-:-:S05]  /*ab20*/  HADD2.F32 R0, -RZ, R0.H0_H0 ;  /* 0x20000000ff007230 */ /* 0x000fca0000004100 */
[----:B------:R-:W-:-:S04]  /*ab30*/  FMUL R0, R0, UR21 ;  /* 0x0000001500007c20 */ /* 0x000fc80008400000 */
[----:B--2---:R-:W-:-:S05]  /*ab40*/  FFMA R0, R2, UR20, R0 ;  /* 0x0000001402007c23 */ /* 0x004fca0008000000 */
[----:B0-----:R-:W-:Y:S02]  /*ab50*/  F2FP.SATFINITE.E4M3.F32.PACK_AB_MERGE_C R3, RZ, R0, RZ ;  /* 0x00000000ff03723e */ /* 0x001fe400048070ff */
[----:B------:R-:W-:-:S03]  /*ab60*/  PRMT R0, RZ, 0x7610, R0 ;  /* 0x00007610ff007816 */ /* 0x000fc60000000000 */
[----:B------:R0:W-:Y:S01]  /*ab70*/  @!P3 STG.E.U8 desc[UR14][R28.64+0x48], R3 ;  /* 0x000048031c00b986 */ /* 0x0001e2000c10110e */
[----:B------:R-:W-:Y:S05]  /*ab80*/  @P2 BRA `(.L_x_236) ;  /* 0x0000000000042947 */ /* 0x000fea0003800000 */
[----:B------:R2:W5:Y:S02]  /*ab90*/  LDG.E.U8 R0, desc[UR14][R24.64+0x49] ;  /* 0x0000490e18007981 */ /* 0x000564000c1e1100 */
.L_x_236:
[----:B------:R-:W-:Y:S05]  /*aba0*/  BSYNC B1 ;  /* 0x0000000000017941 */ /* 0x000fea0003800000 */
.L_x_235:
[----:B------:R-:W3:Y:S01]  /*abb0*/  LDL.LU R2, [R1+0x4] ;  /* 0x0000040001027983 */ /* 0x000ee20000300800 */
[----:B-----5:R-:W-:Y:S01]  /*abc0*/  LOP3.LUT R0, R0, 0xff, RZ, 0xc0, !PT ;  /* 0x000000ff00007812 */ /* 0x020fe200078ec0ff */
[----:B------:R-:W-:Y:S01]  /*abd0*/  BSSY B1, `(.L_x_237) ;  /* 0x000000b000017945 */ /* 0x000fe20003800000 */
[----:B------:R-:W-:Y:S02]  /*abe0*/  ISETP.LT.OR P3, PT, R41, 0x49, !P1 ;  /* 0x000000492900780c */ /* 0x000fe40004f61670 */
[----:B------:R-:W-:-:S05]  /*abf0*/  F2FP.F16.E4M3.UNPACK_B R0, R0 ;  /* 0x00000000ff00723e */ /* 0x000fca00020006ff */
[----:B------:R-:W-:-:S05]  /*ac00*/  HADD2.F32 R0, -RZ, R0.H0_H0 ;  /* 0x20000000ff007230 */ /* 0x000fca0000004100 */
[----:B------:R-:W-:-:S04]  /*ac10*/  FMUL R0, R0, UR21 ;  /* 0x0000001500007c20 */ /* 0x000fc80008400000 */
[----:B---3--:R-:W-:-:S05]  /*ac20*/  FFMA R0, R2, UR20, R0 ;  /* 0x0000001402007c23 */ /* 0x008fca0008000000 */
[----:B0-----:R-:W-:Y:S02]  /*ac30*/  F2FP.SATFINITE.E4M3.F32.PACK_AB_MERGE_C R3, RZ, R0, RZ ;  /* 0x00000000ff03723e */ /* 0x001fe400048070ff */
[----:B------:R-:W-:-:S03]  /*ac40*/  PRMT R0, RZ, 0x7610, R0 ;  /* 0x00007610ff007816 */ /* 0x000fc60000000000 */
[----:B------:R0:W-:Y:S01]  /*ac50*/  @!P2 STG.E.U8 desc[UR14][R28.64+0x49], R3 ;  /* 0x000049031c00a986 */ /* 0x0001e2000c10110e */
[----:B------:R-:W-:Y:S05]  /*ac60*/  @P3 BRA `(.L_x_238) ;  /* 0x0000000000043947 */ /* 0x000fea0003800000 */
[----:B------:R3:W5:Y:S02]  /*ac70*/  LDG.E.U8 R0, desc[UR14][R26.64+0x48] ;  /* 0x0000480e1a007981 */ /* 0x000764000c1e1100 */
.L_x_238:
[----:B------:R-:W-:Y:S05]  /*ac80*/  BSYNC B1 ;  /* 0x0000000000017941 */ /* 0x000fea0003800000 */
.L_x_237:
[----:B------:R-:W2:Y:S01]  /*ac90*/  LDL.LU R2, [R1+0x8] ;  /* 0x0000080001027983 */ /* 0x000ea20000300800 */
        /* <DEDUP_REMOVED lines=12> */
.L_x_240:
[----:B------:R-:W-:Y:S05]  /*ad60*/  BSYNC B1 ;  /* 0x0000000000017941 */ /* 0x000fea0003800000 */
.L_x_239:
        /* <DEDUP_REMOVED lines=13> */
.L_x_242:
[----:B------:R-:W-:Y:S05]  /*ae40*/  BSYNC B1 ;  /* 0x0000000000017941 */ /* 0x000fea0003800000 */
.L_x_241:
        /* <DEDUP_REMOVED lines=13> */
.L_x_244:
[----:B------:R-:W-:Y:S05]  /*af20*/  BSYNC B1 ;  /* 0x0000000000017941 */ /* 0x000fea0003800000 */
.L_x_243:
        /* <DEDUP_REMOVED lines=13> */
.L_x_246:
[----:B------:R-:W-:Y:S05]  /*b000*/  BSYNC B1 ;  /* 0x0000000000017941 */ /* 0x000fea0003800000 */
.L_x_245:
        /* <DEDUP_REMOVED lines=13> */
.L_x_248:
[----:B------:R-:W-:Y:S05]  /*b0e0*/  BSYNC B1 ;  /* 0x0000000000017941 */ /* 0x000fea0003800000 */
.L_x_247:
        /* <DEDUP_REMOVED lines=13> */
.L_x_250:
[----:B------:R-:W-:Y:S05]  /*b1c0*/  BSYNC B1 ;  /* 0x0000000000017941 */ /* 0x000fea0003800000 */
.L_x_249:
        /* <DEDUP_REMOVED lines=13> */
.L_x_252:
[----:B------:R-:W-:Y:S05]  /*b2a0*/  BSYNC B1 ;  /* 0x0000000000017941 */ /* 0x000fea0003800000 */
.L_x_251:
        /* <DEDUP_REMOVED lines=13> */
.L_x_254:
[----:B------:R-:W-:Y:S05]  /*b380*/  BSYNC B1 ;  /* 0x0000000000017941 */ /* 0x000fea0003800000 */
.L_x_253:
        /* <DEDUP_REMOVED lines=13> */
.L_x_256:
[----:B------:R-:W-:Y:S05]  /*b460*/  BSYNC B1 ;  /* 0x0000000000017941 */ /* 0x000fea0003800000 */
.L_x_255:
        /* <DEDUP_REMOVED lines=13> */
.L_x_258:
[----:B------:R-:W-:Y:S05]  /*b540*/  BSYNC B1 ;  /* 0x0000000000017941 */ /* 0x000fea0003800000 */
.L_x_257:
        /* <DEDUP_REMOVED lines=13> */
.L_x_260:
[----:B------:R-:W-:Y:S05]  /*b620*/  BSYNC B1 ;  /* 0x0000000000017941 */ /* 0x000fea0003800000 */
.L_x_259:
        /* <DEDUP_REMOVED lines=13> */
.L_x_262:
[----:B------:R-:W-:Y:S05]  /*b700*/  BSYNC B1 ;  /* 0x0000000000017941 */ /* 0x000fea0003800000 */
.L_x_261:
        /* <DEDUP_REMOVED lines=13> */
.L_x_264:
[----:B------:R-:W-:Y:S05]  /*b7e0*/  BSYNC B1 ;  /* 0x0000000000017941 */ /* 0x000fea0003800000 */
.L_x_263:
        /* <DEDUP_REMOVED lines=13> */
.L_x_266:
[----:B------:R-:W-:Y:S05]  /*b8c0*/  BSYNC B1 ;  /* 0x0000000000017941 */ /* 0x000fea0003800000 */
.L_x_265:
        /* <DEDUP_REMOVED lines=13> */
.L_x_268:
[----:B------:R-:W-:Y:S05]  /*b9a0*/  BSYNC B1 ;  /* 0x0000000000017941 */ /* 0x000fea0003800000 */
.L_x_267:
        /* <DEDUP_REMOVED lines=13> */
.L_x_270:
[----:B------:R-:W-:Y:S05]  /*ba80*/  BSYNC B1 ;  /* 0x0000000000017941 */ /* 0x000fea0003800000 */
.L_x_269:
        /* <DEDUP_REMOVED lines=13> */
.L_x_272:
[----:B------:R-:W-:Y:S05]  /*bb60*/  BSYNC B1 ;  /* 0x0000000000017941 */ /* 0x000fea0003800000 */
.L_x_271:
        /* <DEDUP_REMOVED lines=13> */
.L_x_274:
[----:B------:R-:W-:Y:S05]  /*bc40*/  BSYNC B1 ;  /* 0x0000000000017941 */ /* 0x000fea0003800000 */
.L_x_273:
        /* <DEDUP_REMOVED lines=13> */
.L_x_276:
[----:B------:R-:W-:Y:S05]  /*bd20*/  BSYNC B1 ;  /* 0x0000000000017941 */ /* 0x000fea0003800000 */
.L_x_275:
        /* <DEDUP_REMOVED lines=13> */
.L_x_278:
[----:B------:R-:W-:Y:S05]  /*be00*/  BSYNC B1 ;  /* 0x0000000000017941 */ /* 0x000fea0003800000 */
.L_x_277:
        /* <DEDUP_REMOVED lines=13> */
.L_x_280:
[----:B------:R-:W-:Y:S05]  /*bee0*/  BSYNC B1 ;  /* 0x0000000000017941 */ /* 0x000fea0003800000 */
.L_x_279:
        /* <DEDUP_REMOVED lines=13> */
.L_x_282:
[----:B------:R-:W-:Y:S05]  /*bfc0*/  BSYNC B1 ;  /* 0x0000000000017941 */ /* 0x000fea0003800000 */
.L_x_281:
        /* <DEDUP_REMOVED lines=13> */
.L_x_284:
[----:B------:R-:W-:Y:S05]  /*c0a0*/  BSYNC B1 ;  /* 0x0000000000017941 */ /* 0x000fea0003800000 */
.L_x_283:
        /* <DEDUP_REMOVED lines=13> */
.L_x_286:
[----:B------:R-:W-:Y:S05]  /*c180*/  BSYNC B1 ;  /* 0x0000000000017941 */ /* 0x000fea0003800000 */
.L_x_285:
        /* <DEDUP_REMOVED lines=13> */
.L_x_288:
[----:B------:R-:W-:Y:S05]  /*c260*/  BSYNC B1 ;  /* 0x0000000000017941 */ /* 0x000fea0003800000 */
.L_x_287:
[----:B------:R-:W-:Y:S05]  /*c270*/  @P1 BRA `(.L_x_289) ;  /* 0x0000002000a41947 */ /* 0x000fea0003800000 */
[----:B------:R-:W2:Y:S01]  /*c280*/  LDL.LU R2, [R1+0x6c] ;  /* 0x00006c0001027983 */ /* 0x000ea20000300800 */
[----:B-----5:R-:W-:-:S04]  /*c290*/  LOP3.LUT R0, R0, 0xff, RZ, 0xc0, !PT ;  /* 0x000000ff00007812 */ /* 0x020fc800078ec0ff */
[----:B------:R-:W-:-:S05]  /*c2a0*/  F2FP.F16.E4M3.UNPACK_B R0, R0 ;  /* 0x00000000ff00723e */ /* 0x000fca00020006ff */
[----:B------:R-:W-:-:S05]  /*c2b0*/  HADD2.F32 R0, -RZ, R0.H0_H0 ;  /* 0x20000000ff007230 */ /* 0x000fca0000004100 */
[----:B------:R-:W-:-:S04]  /*c2c0*/  FMUL R0, R0, UR21 ;  /* 0x0000001500007c20 */ /* 0x000fc80008400000 */
[----:B--2---:R-:W-:-:S05]  /*c2d0*/  FFMA R0, R2, UR20, R0 ;  /* 0x0000001402007c23 */ /* 0x004fca0008000000 */
[----:B0-----:R-:W-:-:S05]  /*c2e0*/  F2FP.SATFINITE.E4M3.F32.PACK_AB_MERGE_C R3, RZ, R0, RZ ;  /* 0x00000000ff03723e */ /* 0x001fca00048070ff */
[----:B------:R0:W-:Y:S01]  /*c2f0*/  STG.E.U8 desc[UR14][R30.64+0x79], R3 ;  /* 0x000079031e007986 */ /* 0x0001e2000c10110e */
[----:B------:R-:W-:Y:S05]  /*c300*/  BRA `(.L_x_289) ;  /* 0x0000002000807947 */ /* 0x000fea0003800000 */
.L_x_32:
[C---:B------:R-:W-:Y:S01]  /*c310*/  ISETP.GE.AND P3, PT, R42.reuse, 0x1, PT ;  /* 0x000000012a00780c */ /* 0x040fe20003f66270 */
[----:B------:R-:W-:Y:S01]  /*c320*/  FMUL R227, R227, UR20 ;  /* 0x00000014e3e37c20 */ /* 0x000fe20008400000 */
[----:B------:R-:W-:Y:S01]  /*c330*/  ISETP.GE.AND P2, PT, R42, 0x9, PT ;  /* 0x000000092a00780c */ /* 0x000fe20003f46270 */
[----:B------:R-:W-:Y:S01]  /*c340*/  FMUL R228, R228, UR20 ;  /* 0x00000014e4e47c20 */ /* 0x000fe20008400000 */
[----:B------:R-:W-:Y:S01]  /*c350*/  ISETP.LT.OR P0, PT, R41, 0x1, !P3 ;  /* 0x000000012900780c */ /* 0x000fe20005f01670 */
[----:B------:R-:W-:Y:S01]  /*c360*/  FMUL R225, R225, UR20 ;  /* 0x00000014e1e17c20 */ /* 0x000fe20008400000 */
[C---:B------:R-:W-:Y:S01]  /*c370*/  ISETP.LT.OR P1, PT, R41.reuse, 0x2, !P3 ;  /* 0x000000022900780c */ /* 0x040fe20005f21670 */
[----:B------:R-:W-:Y:S01]  /*c380*/  FMUL R226, R226, UR20 ;  /* 0x00000014e2e27c20 */ /* 0x000fe20008400000 */
[----:B------:R-:W-:Y:S02]  /*c390*/  ISETP.LT.OR P6, PT, R41, 0x2, !P2 ;  /* 0x000000022900780c */ /* 0x000fe400057c1670 */
[----:B------:R-:W-:-:S02]  /*c3a0*/  F2FP.SATFINITE.E4M3.F32.PACK_AB_MERGE_C R33, RZ, R228, RZ ;  /* 0x000000e4ff21723e */ /* 0x000fc400048070ff */
[----:B------:R-:W-:Y:S02]  /*c3b0*/  F2FP.SATFINITE.E4M3.F32.PACK_AB_MERGE_C R227, RZ, R227, RZ ;  /* 0x000000e3ffe3723e */ /* 0x000fe400048070ff */
[C---:B------:R-:W-:Y:S02]  /*c3c0*/  ISETP.LT.OR P5, PT, R41.reuse, 0x1, !P2 ;  /* 0x000000012900780c */ /* 0x040fe400057a1670 */
[----:B------:R-:W-:Y:S01]  /*c3d0*/  F2FP.SATFINITE.E4M3.F32.PACK_AB_MERGE_C R225, RZ, R225, RZ ;  /* 0x000000e1ffe1723e */ /* 0x000fe200048070ff */
[----:B------:R0:W-:Y:S01]  /*c3e0*/  @!P0 STG.E.U8 desc[UR14][R24.64], R33 ;  /* 0x0000002118008986 */ /* 0x0001e2000c10110e */
[C---:B------:R-:W-:Y:S01]  /*c3f0*/  ISETP.LT.OR P0, PT, R41.reuse, 0x9, !P3 ;  /* 0x000000092900780c */ /* 0x040fe20005f01670 */
[----:B------:R-:W-:Y:S01]  /*c400*/  FMUL R224, R224, UR20 ;  /* 0x00000014e0e07c20 */ /* 0x000fe20008400000 */
[----:B------:R-:W-:Y:S01]  /*c410*/  F2FP.SATFINITE.E4M3.F32.PACK_AB_MERGE_C R35, RZ, R226, RZ ;  /* 0x000000e2ff23723e */ /* 0x000fe200048070ff */
[----:B------:R-:W-:Y:S01]  /*c420*/  @!P1 STG.E.U8 desc[UR14][R24.64+0x1], R227 ;  /* 0x000001e318009986 */ /* 0x000fe2000c10110e */
[----:B------:R-:W-:-:S03]  /*c430*/  ISETP.LT.OR P1, PT, R41, 0xa, !P3 ;  /* 0x0000000a2900780c */ /* 0x000fc60005f21670 */
[----:B------:R-:W-:Y:S01]  /*c440*/  @!P6 STG.E.U8 desc[UR14][R26.64+0x1], R225 ;  /* 0x000001e11a00e986 */ /* 0x000fe2000c10110e */
[----:B------:R-:W-:Y:S01]  /*c450*/  ISETP.LT.OR P6, PT, R41, 0xa, !P2 ;  /* 0x0000000a2900780c */ /* 0x000fe200057c1670 */
[----:B------:R-:W-:Y:S01]  /*c460*/  FMUL R223, R223, UR20 ;  /* 0x00000014dfdf7c20 */ /* 0x000fe20008400000 */
[----:B------:R-:W-:Y:S01]  /*c470*/  FMUL R221, R221, UR20 ;  /* 0x00000014dddd7c20 */ /* 0x000fe20008400000 */
[----:B------:R1:W-:Y:S01]  /*c480*/  @!P5 STG.E.U8 desc[UR14][R26.64], R35 ;  /* 0x000000231a00d986 */ /* 0x0003e2000c10110e */
[----:B0-----:R-:W-:Y:S02]  /*c490*/  F2FP.SATFINITE.E4M3.F32.PACK_AB_MERGE_C R33, RZ, R224, RZ ;  /* 0x000000e0ff21723e */ /* 0x001fe400048070ff */
[----:B------:R-:W-:Y:S01]  /*c4a0*/  F2FP.SATFINITE.E4M3.F32.PACK_AB_MERGE_C R223, RZ, R223, RZ ;  /* 0x000000dfffdf723e */ /* 0x000fe200048070ff */
[----:B------:R-:W-:Y:S01]  /*c4b0*/  FMUL R222, R222, UR20 ;  /* 0x00000014dede7c20 */ /* 0x000fe20008400000 */
[C---:B------:R-:W-:Y:S01]  /*c4c0*/  ISETP.LT.OR P5, PT, R41.reuse, 0x9, !P2 ;  /* 0x000000092900780c */ /* 0x040fe200057a1670 */
[----:B------:R-:W-:Y:S01]  /*c4d0*/  FMUL R220, R220, UR20 ;  /* 0x00000014dcdc7c20 */ /* 0x000fe20008400000 */
[----:B------:R-:W-:Y:S01]  /*c4e0*/  F2FP.SATFINITE.E4M3.F32.PACK_AB_MERGE_C R221, RZ, R221, RZ ;  /* 0x000000ddffdd723e */ /* 0x000fe200048070ff */
[----:B------:R0:W-:Y:S01]  /*c4f0*/  @!P0 STG.E.U8 desc[UR14][R24.64+0x8], R33 ;  /* 0x0000082118008986 */ /* 0x0001e2000c10110e */
[----:B------:R-:W-:-:S03]  /*c500*/  ISETP.LT.OR P0, PT, R41, 0x11, !P3 ;  /* 0x000000112900780c */ /* 0x000fc60005f01670 */
[----:B------:R-:W-:Y:S01]  /*c510*/  @!P1 STG.E.U8 desc[UR14][R24.64+0x9], R223 ;  /* 0x000009df18009986 */ /* 0x000fe2000c10110e */
[----:B------:R-:W-:-:S03]  /*c520*/  ISETP.LT.OR P1, PT, R41, 0x12, !P3 ;  /* 0x000000122900780c */ /* 0x000fc60005f21670 */
[----:B------:R-:W-:Y:S01]  /*c530*/  @!P6 STG.E.U8 desc[UR14][R26.64+0x9], R221 ;  /* 0x000009dd1a00e986 */ /* 0x000fe2000c10110e */
[----:B------:R-:W-:Y:S01]  /*c540*/  ISETP.LT.OR P6, PT, R41, 0x12, !P2 ;  /* 0x000000122900780c */ /* 0x000fe200057c1670 */
[----:B------:R-:W-:Y:S01]  /*c550*/  FMUL R219, R219, UR20 ;  /* 0x00000014dbdb7c20 */ /* 0x000fe20008400000 */
[----:B-1----:R-:W-:Y:S01]  /*c560*/  F2FP.SATFINITE.E4M3.F32.PACK_AB_MERGE_C R35, RZ, R222, RZ ;  /* 0x000000deff23723e */ /* 0x002fe200048070ff */
[----:B------:R-:W-:Y:S01]  /*c570*/  FMUL R217, R217, UR20 ;  /* 0x00000014d9d97c20 */ /* 0x000fe20008400000 */
[----:B0-----:R-:W-:Y:S01]  /*c580*/  F2FP.SATFINITE.E4M3.F32.PACK_AB_MERGE_C R33, RZ, R220, RZ ;  /* 0x000000dcff21723e */ /* 0x001fe200048070ff */
[----:B------:R-:W2:Y:S01]  /*c590*/  LDL.LU R226, [R1+0x8] ;  /* 0x0000080001e27983 */ /* 0x000ea20000300800 */
[----:B------:R-:W-:Y:S02]  /*c5a0*/  F2FP.SATFINITE.E4M3.F32.PACK_AB_MERGE_C R219, RZ, R219, RZ ;  /* 0x000000dbffdb723e */ /* 0x000fe400048070ff */
[----:B------:R-:W-:Y:S01]  /*c5b0*/  F2FP.SATFINITE.E4M3.F32.PACK_AB_MERGE_C R217, RZ, R217, RZ ;  /* 0x000000d9ffd9723e */ /* 0x000fe200048070ff */
[----:B------:R0:W-:Y:S01]  /*c5c0*/  @!P5 STG.E.U8 desc[UR14][R26.64+0x8], R35 ;  /* 0x000008231a00d986 */ /* 0x0001e2000c10110e */
[----:B------:R-:W-:Y:S01]  /*c5d0*/  ISETP.LT.OR P5, PT, R41, 0x11, !P2 ;  /* 0x000000112900780c */ /* 0x000fe200057a1670 */
[----:B------:R-:W-:-:S02]  /*c5e0*/  FMUL R218, R218, UR20 ;  /* 0x00000014dada7c20 */ /* 0x000fc40008400000 */
[----:B------:R-:W3:Y:S04]  /*c5f0*/  LDL.LU R227, [R1+0x4] ;  /* 0x0000040001e37983 */ /* 0x000ee80000300800 */
[----:B------:R-:W4:Y:S04]  /*c600*/  LDL.LU R225, [R1] ;  /* 0x0000000001e17983 */ /* 0x000f280000300800 */
[----:B------:R1:W-:Y:S01]  /*c610*/  @!P0 STG.E.U8 desc[UR14][R24.64+0x10], R33 ;  /* 0x0000102118008986 */ /* 0x0003e2000c10110e */
[----:B------:R-:W-:-:S03]  /*c620*/  ISETP.LT.OR P0, PT, R41, 0x19, !P3 ;  /* 0x000000192900780c */ /* 0x000fc60005f01670 */
[----:B------:R-:W-:Y:S01]  /*c630*/  @!P1 STG.E.U8 desc[UR14][R24.64+0x11], R219 ;  /* 0x000011db18009986 */ /* 0x000fe2000c10110e */
[----:B------:R-:W-:-:S03]  /*c640*/  ISETP.LT.OR P1, PT, R41, 0x1a, !P3 ;  /* 0x0000001a2900780c */ /* 0x000fc60005f21670 */
[----:B------:R-:W-:Y:S01]  /*c650*/  @!P6 STG.E.U8 desc[UR14][R26.64+0x11], R217 ;  /* 0x000011d91a00e986 */ /* 0x000fe2000c10110e */
[----:B------:R-:W-:Y:S01]  /*c660*/  ISETP.LT.OR P6, PT, R41, 0x1a, !P2 ;  /* 0x0000001a2900780c */ /* 0x000fe200057c1670 */
[----:B------:R-:W-:Y:S01]  /*c670*/  FMUL R216, R216, UR20 ;  /* 0x00000014d8d87c20 */ /* 0x000fe20008400000 */
[----:B0-----:R-:W-:Y:S01]  /*c680*/  F2FP.SATFINITE.E4M3.F32.PACK_AB_MERGE_C R35, RZ, R218, RZ ;  /* 0x000000daff23723e */ /* 0x001fe200048070ff */
[----:B------:R-:W-:Y:S01]  /*c690*/  FMUL R215, R215, UR20 ;  /* 0x00000014d7d77c20 */ /* 0x000fe20008400000 */
[----:B------:R-:W-:Y:S01]  /*c6a0*/  FMUL R213, R213, UR20 ;  /* 0x00000014d5d57c20 */ /* 0x000fe20008400000 */
[----:B------:R-:W-:Y:S01]  /*c6b0*/  FMUL R214, R214, UR20 ;  /* 0x00000014d6d67c20 */ /* 0x000fe20008400000 */
[----:B-1----:R-:W-:Y:S01]  /*c6c0*/  F2FP.SATFINITE.E4M3.F32.PACK_AB_MERGE_C R33, RZ, R216, RZ ;  /* 0x000000d8ff21723e */ /* 0x002fe200048070ff */
[----:B------:R0:W-:Y:S01]  /*c6d0*/  @!P5 STG.E.U8 desc[UR14][R26.64+0x10], R35 ;  /* 0x000010231a00d986 */ /* 0x0001e2000c10110e */
[----:B------:R-:W-:Y:S02]  /*c6e0*/  F2FP.SATFINITE.E4M3.F32.PACK_AB_MERGE_C R215, RZ, R215, RZ ;  /* 0x000000d7ffd7723e */ /* 0x000fe400048070ff */
        /* <DEDUP_REMOVED lines=12> */
[----:B-1----:R-:W-:Y:S01]  /*c7b0*/  F2FP.SATFINITE.E4M3.F32.PACK_AB_MERGE_C R33, RZ, R212, RZ ;  /* 0x000000d4ff21723e */ /* 0x002fe200048070ff */
[----:B------:R-:W-:Y:S01]  /*c7c0*/  FMUL R210, R210, UR20 ;  /* 0x00000014d2d27c20 */ /* 0x000fe20008400000 */
[----:B------:R-:W-:Y:S01]  /*c7d0*/  F2FP.SATFINITE.E4M3.F32.PACK_AB_MERGE_C R211, RZ, R211, RZ ;  /* 0x000000d3ffd3723e */ /* 0x000fe200048070ff */
[----:B------:R0:W-:Y:S01]  /*c7e0*/  @!P5 STG.E.U8 desc[UR14][R26.64+0x18], R35 ;  /* 0x000018231a00d986 */ /* 0x0001e2000c10110e */
[C---:B------:R-:W-:Y:S02]  /*c7f0*/  ISETP.LT.OR P5, PT, R41.reuse, 0x21, !P2 ;  /* 0x000000212900780c */ /* 0x040fe400057a1670 */
        /* <DEDUP_REMOVED lines=111> */
[----:B------:R-:W-:Y:S01]  /*cef0*/  ISETP.LT.OR P5, PT, R41, 0x59, !P2 ;  /* 0x000000592900780c */ /* 0x000fe200057a1670 */
[----:B------:R-:W-:Y:S01]  /*cf00*/  FMUL R179, R179, UR20 ;  /* 0x00000014b3b37c20 */ /* 0x000fe20008400000 */
[----:B------:R-:W-:Y:S01]  /*cf10*/  F2FP.SATFINITE.E4M3.F32.PACK_AB_MERGE_C R181, RZ, R181, RZ ;  /* 0x000000b5ffb5723e */ /* 0x000fe200048070ff */
[----:B------:R1:W-:Y:S04]  /*cf20*/  @!P0 STG.E.U8 desc[UR14][R24.64+0x58], R33 ;  /* 0x0000582118008986 */ /* 0x0003e8000c10110e */
[----:B------:R-:W-:Y:S04]  /*cf30*/  @!P1 STG.E.U8 desc[UR14][R24.64+0x59], R183 ;  /* 0x000059b718009986 */ /* 0x000fe8000c10110e */
[----:B------:R-:W-:Y:S01]  /*cf40*/  @!P6 STG.E.U8 desc[UR14][R26.64+0x59], R181 ;  /* 0x000059b51a00e986 */ /* 0x000fe2000c10110e */
[----:B------:R-:W-:-:S02]  /*cf50*/  ISETP.LT.OR P6, PT, R41, 0x62, !P3 ;  /* 0x000000622900780c */ /* 0x000fc40005fc1670 */
[----:B0-----:R-:W-:Y:S01]  /*cf60*/  F2FP.SATFINITE.E4M3.F32.PACK_AB_MERGE_C R35, RZ, R182, RZ ;  /* 0x000000b6ff23723e */ /* 0x001fe200048070ff */
[----:B------:R-:W-:Y:S01]  /*cf70*/  FMUL R180, R180, UR20 ;  /* 0x00000014b4b47c20 */ /* 0x000fe20008400000 */
[----:B------:R-:W-:Y:S01]  /*cf80*/  F2FP.SATFINITE.E4M3.F32.PACK_AB_MERGE_C R179, RZ, R179, RZ ;  /* 0x000000b3ffb3723e */ /* 0x000fe200048070ff */
[----:B------:R-:W-:Y:S01]  /*cf90*/  FMUL R178, R178, UR20 ;  /* 0x00000014b2b27c20 */ /* 0x000fe20008400000 */
[----:B------:R-:W-:Y:S01]  /*cfa0*/  FMUL R177, R177, UR20 ;  /* 0x00000014b1b17c20 */ /* 0x000fe20008400000 */
[----:B------:R0:W-:Y:S01]  /*cfb0*/  @!P5 STG.E.U8 desc[UR14][R26.64+0x58], R35 ;  /* 0x000058231a00d986 */ /* 0x0001e2000c10110e */
[C---:B------:R-:W-:Y:S02]  /*cfc0*/  ISETP.LT.OR P5, PT, R41.reuse, 0x61, !P3 ;  /* 0x000000612900780c */ /* 0x040fe40005fa1670 */
[C---:B------:R-:W-:Y:S01]  /*cfd0*/  ISETP.LT.OR P0, PT, R41.reuse, 0x61, !P2 ;  /* 0x000000612900780c */ /* 0x040fe20005701670 */
[----:B------:R-:W-:Y:S01]  /*cfe0*/  FMUL R176, R176, UR20 ;  /* 0x00000014b0b07c20 */ /* 0x000fe20008400000 */
[C---:B------:R-:W-:Y:S01]  /*cff0*/  ISETP.LT.OR P1, PT, R41.reuse, 0x62, !P2 ;  /* 0x000000622900780c */ /* 0x040fe20005721670 */
[----:B------:R-:W-:Y:S01]  /*d000*/  @!P6 STG.E.U8 desc[UR14][R24.64+0x61], R179 ;  /* 0x000061b31800e986 */ /* 0x000fe2000c10110e */
[----:B------:R-:W-:-:S02]  /*d010*/  ISETP.LT.OR P6, PT, R41, 0x69, !P3 ;  /* 0x000000692900780c */ /* 0x000fc40005fc1670 */
[----:B-1----:R-:W-:Y:S01]  /*d020*/  F2FP.SATFINITE.E4M3.F32.PACK_AB_MERGE_C R33, RZ, R180, RZ ;  /* 0x000000b4ff21723e */ /* 0x002fe200048070ff */
[----:B------:R-:W-:Y:S01]  /*d030*/  FMUL R175, R175, UR20 ;  /* 0x00000014afaf7c20 */ /* 0x000fe20008400000 */
[----:B------:R-:W-:Y:S01]  /*d040*/  F2FP.SATFINITE.E4M3.F32.PACK_AB_MERGE_C R177, RZ, R177, RZ ;  /* 0x000000b1ffb1723e */ /* 0x000fe200048070ff */
[----:B------:R-:W-:Y:S01]  /*d050*/  FMUL R174, R174, UR20 ;  /* 0x00000014aeae7c20 */ /* 0x000fe20008400000 */
[----:B0-----:R-:W-:Y:S01]  /*d060*/  F2FP.SATFINITE.E4M3.F32.PACK_AB_MERGE_C R35, RZ, R178, RZ ;  /* 0x000000b2ff23723e */ /* 0x001fe200048070ff */
[----:B------:R0:W-:Y:S01]  /*d070*/  @!P5 STG.E.U8 desc[UR14][R24.64+0x60], R33 ;  /* 0x000060211800d986 */ /* 0x0001e2000c10110e */
[----:B------:R-:W-:-:S03]  /*d080*/  F2FP.SATFINITE.E4M3.F32.PACK_AB_MERGE_C R37, RZ, R176, RZ ;  /* 0x000000b0ff25723e */ /* 0x000fc600048070ff */
[----:B------:R1:W-:Y:S01]  /*d090*/  @!P0 STG.E.U8 desc[UR14][R26.64+0x60], R35 ;  /* 0x000060231a008986 */ /* 0x0003e2000c10110e */
[----:B------:R-:W-:-:S03]  /*d0a0*/  ISETP.LT.OR P0, PT, R41, 0x6a, !P3 ;  /* 0x0000006a2900780c */ /* 0x000fc60005f01670 */
[----:B------:R-:W-:Y:S01]  /*d0b0*/  @!P1 STG.E.U8 desc[UR14][R26.64+0x61], R177 ;  /* 0x000061b11a009986 */ /* 0x000fe2000c10110e */
[C---:B------:R-:W-:Y:S02]  /*d0c0*/  ISETP.LT.OR P1, PT, R41.reuse, 0x69, !P2 ;  /* 0x000000692900780c */ /* 0x040fe40005721670 */
[C---:B------:R-:W-:Y:S01]  /*d0d0*/  ISETP.LT.OR P5, PT, R41.reuse, 0x6a, !P2 ;  /* 0x0000006a2900780c */ /* 0x040fe200057a1670 */
[----:B------:R-:W-:Y:S01]  /*d0e0*/  @!P6 STG.E.U8 desc[UR14][R24.64+0x68], R37 ;  /* 0x000068251800e986 */ /* 0x000fe2000c10110e */
[----:B------:R-:W-:Y:S01]  /*d0f0*/  ISETP.LT.OR P6, PT, R41, 0x71, !P3 ;  /* 0x000000712900780c */ /* 0x000fe20005fc1670 */
[----:B------:R-:W-:Y:S01]  /*d100*/  FMUL R173, R173, UR20 ;  /* 0x00000014adad7c20 */ /* 0x000fe20008400000 */
[----:B------:R-:W-:Y:S01]  /*d110*/  F2FP.SATFINITE.E4M3.F32.PACK_AB_MERGE_C R175, RZ, R175, RZ ;  /* 0x000000afffaf723e */ /* 0x000fe200048070ff */
[----:B------:R-:W-:Y:S01]  /*d120*/  FMUL R172, R172, UR20 ;  /* 0x00000014acac7c20 */ /* 0x000fe20008400000 */
[----:B0-----:R-:W-:Y:S01]  /*d130*/  F2FP.SATFINITE.E4M3.F32.PACK_AB_MERGE_C R33, RZ, R174, RZ ;  /* 0x000000aeff21723e */ /* 0x001fe200048070ff */
[----:B------:R-:W-:Y:S01]  /*d140*/  FMUL R171, R171, UR20 ;  /* 0x00000014abab7c20 */ /* 0x000fe20008400000 */
[----:B------:R-:W-:Y:S01]  /*d150*/  F2FP.SATFINITE.E4M3.F32.PACK_AB_MERGE_C R173, RZ, R173, RZ ;  /* 0x000000adffad723e */ /* 0x000fe200048070ff */
[----:B------:R-:W-:Y:S01]  /*d160*/  @!P0 STG.E.U8 desc[UR14][R24.64+0x69], R175 ;  /* 0x000069af18008986 */ /* 0x000fe2000c10110e */
[----:B-1----:R-:W-:-:S02]  /*d170*/  F2FP.SATFINITE.E4M3.F32.PACK_AB_MERGE_C R35, RZ, R172, RZ ;  /* 0x000000acff23723e */ /* 0x002fc400048070ff */
[C---:B------:R-:W-:Y:S01]  /*d180*/  ISETP.LT.OR P0, PT, R41.reuse, 0x72, !P3 ;  /* 0x000000722900780c */ /* 0x040fe20005f01670 */
[----:B------:R0:W-:Y:S01]  /*d190*/  @!P1 STG.E.U8 desc[UR14][R26.64+0x68], R33 ;  /* 0x000068211a009986 */ /* 0x0001e2000c10110e */
[C---:B------:R-:W-:Y:S01]  /*d1a0*/  ISETP.LT.OR P1, PT, R41.reuse, 0x71, !P2 ;  /* 0x000000712900780c */ /* 0x040fe20005721670 */
[----:B------:R-:W-:Y:S02]  /*d1b0*/  FMUL R170, R170, UR20 ;  /* 0x00000014aaaa7c20 */ /* 0x000fe40008400000 */
[----:B------:R-:W-:Y:S01]  /*d1c0*/  @!P5 STG.E.U8 desc[UR14][R26.64+0x69], R173 ;  /* 0x000069ad1a00d986 */ /* 0x000fe2000c10110e */
[----:B------:R-:W-:Y:S01]  /*d1d0*/  ISETP.LT.OR P5, PT, R41, 0x72, !P2 ;  /* 0x000000722900780c */ /* 0x000fe200057a1670 */
[----:B------:R-:W-:Y:S02]  /*d1e0*/  FMUL R169, R169, UR20 ;  /* 0x00000014a9a97c20 */ /* 0x000fe40008400000 */
[----:B------:R1:W-:Y:S01]  /*d1f0*/  @!P6 STG.E.U8 desc[UR14][R24.64+0x70], R35 ;  /* 0x000070231800e986 */ /* 0x0003e2000c10110e */
[----:B------:R-:W-:-:S02]  /*d200*/  ISETP.LT.OR P6, PT, R41, 0x79, !P3 ;  /* 0x000000792900780c */ /* 0x000fc40005fc1670 */
        /* <DEDUP_REMOVED lines=8> */
[----:B------:R-:W-:Y:S02]  /*d290*/  F2FP.SATFINITE.E4M3.F32.PACK_AB_MERGE_C R167, RZ, R167, RZ ;  /* 0x000000a7ffa7723e */ /* 0x000fe400048070ff */
[----:B-1----:R-:W-:Y:S01]  /*d2a0*/  F2FP.SATFINITE.E4M3.F32.PACK_AB_MERGE_C R35, RZ, R168, RZ ;  /* 0x000000a8ff23723e */ /* 0x002fe200048070ff */
[----:B------:R-:W-:Y:S01]  /*d2b0*/  @!P1 STG.E.U8 desc[UR14][R26.64+0x70], R33 ;  /* 0x000070211a009986 */ /* 0x000fe2000c10110e */
[----:B------:R-:W-:-:S03]  /*d2c0*/  ISETP.GE.AND P1, PT, R42, 0x81, PT ;  /* 0x000000812a00780c */ /* 0x000fc60003f26270 */
[----:B------:R-:W-:Y:S01]  /*d2d0*/  @!P5 STG.E.U8 desc[UR14][R26.64+0x71], R169 ;  /* 0x000071a91a00d986 */ /* 0x000fe2000c10110e */
[C---:B------:R-:W-:Y:S02]  /*d2e0*/  ISETP.LT.OR P5, PT, R41.reuse, 0x79, !P2 ;  /* 0x000000792900780c */ /* 0x040fe400057a1670 */
[C---:B------:R-:W-:Y:S01]  /*d2f0*/  ISETP.LT.OR P2, PT, R41.reuse, 0x7a, !P2 ;  /* 0x0000007a2900780c */ /* 0x040fe20005741670 */
[----:B------:R-:W-:Y:S01]  /*d300*/  @!P6 STG.E.U8 desc[UR14][R24.64+0x78], R35 ;  /* 0x000078231800e986 */ /* 0x000fe2000c10110e */
[----:B------:R-:W-:Y:S01]  /*d310*/  ISETP.LT.OR P6, PT, R41, 0x1, !P1 ;  /* 0x000000012900780c */ /* 0x000fe20004fc1670 */
[----:B------:R-:W-:Y:S02]  /*d320*/  FMUL R165, R165, UR20 ;  /* 0x00000014a5a57c20 */ /* 0x000fe40008400000 */
[----:B------:R0:W-:Y:S01]  /*d330*/  @!P3 STG.E.U8 desc[UR14][R24.64+0x79], R167 ;  /* 0x000079a71800b986 */ /* 0x0001e2000c10110e */
[----:B------:R-:W-:Y:S01]  /*d340*/  ISETP.LT.OR P3, PT, R41, 0x2, !P1 ;  /* 0x000000022900780c */ /* 0x000fe20004f61670 */
[----:B------:R-:W-:Y:S01]  /*d350*/  FMUL R164, R164, UR20 ;  /* 0x00000014a4a47c20 */ /* 0x000fe20008400000 */
[----:B------:R-:W-:Y:S01]  /*d360*/  FMUL R163, R163, UR20 ;  /* 0x00000014a3a37c20 */ /* 0x000fe20008400000 */
[----:B------:R-:W-:Y:S01]  /*d370*/  F2FP.SATFINITE.E4M3.F32.PACK_AB_MERGE_C R37, RZ, R166, RZ ;  /* 0x000000a6ff25723e */ /* 0x000fe200048070ff */
[----:B------:R-:W-:Y:S01]  /*d380*/  FMUL R162, R162, UR20 ;  /* 0x00000014a2a27c20 */ /* 0x000fe20008400000 */
[----:B------:R-:W-:Y:S01]  /*d390*/  F2FP.SATFINITE.E4M3.F32.PACK_AB_MERGE_C R165, RZ, R165, RZ ;  /* 0x000000a5ffa5723e */ /* 0x000fe200048070ff */
[----:B------:R-:W-:Y:S01]  /*d3a0*/  FMUL R161, R161, UR20 ;  /* 0x00000014a1a17c20 */ /* 0x000fe20008400000 */
[----:B------:R-:W-:Y:S01]  /*d3b0*/  F2FP.SATFINITE.E4M3.F32.PACK_AB_MERGE_C R163, RZ, R163, RZ ;  /* 0x000000a3ffa3723e */ /* 0x000fe200048070ff */
[----:B------:R-:W-:Y:S01]  /*d3c0*/  FMUL R160, R160, UR20 ;  /* 0x00000014a0a07c20 */ /* 0x000fe20008400000 */
[----:B------:R-:W-:Y:S01]  /*d3d0*/  ISETP.GE.AND P0, PT, R42, 0x89, PT ;  /* 0x000000892a00780c */ /* 0x000fe20003f06270 */
[----:B------:R-:W-:Y:S01]  /*d3e0*/  FMUL R159, R159, UR20 ;  /* 0x000000149f9f7c20 */ /* 0x000fe20008400000 */
[----:B0-----:R-:W-:Y:S01]  /*d3f0*/  F2FP.SATFINITE.E4M3.F32.PACK_AB_MERGE_C R25, RZ, R164, RZ ;  /* 0x000000a4ff19723e */ /* 0x001fe200048070ff */
[----:B------:R-:W-:Y:S01]  /*d400*/  @!P5 STG.E.U8 desc[UR14][R26.64+0x78], R37 ;  /* 0x000078251a00d986 */ /* 0x000fe2000c10110e */
[----:B------:R-:W-:-:S03]  /*d410*/  ISETP.LT.OR P5, PT, R41, 0x1, !P0 ;  /* 0x000000012900780c */ /* 0x000fc600047a1670 */
[----:B------:R-:W-:Y:S04]  /*d420*/  @!P2 STG.E.U8 desc[UR14][R26.64+0x79], R165 ;  /* 0x000079a51a00a986 */ /* 0x000fe8000c10110e */
[----:B------:R0:W-:Y:S01]  /*d430*/  @!P6 STG.E.U8 desc[UR14][R28.64], R25 ;  /* 0x000000191c00e986 */ /* 0x0001e2000c10110e */
[----:B------:R-:W-:-:S03]  /*d440*/  ISETP.LT.OR P6, PT, R41, 0x2, !P0 ;  /* 0x000000022900780c */ /* 0x000fc600047c1670 */
[----:B------:R-:W-:Y:S01]  /*d450*/  @!P3 STG.E.U8 desc[UR14][R28.64+0x1], R163 ;  /* 0x000001a31c00b986 */ /* 0x000fe2000c10110e */
[C---:B------:R-:W-:Y:S02]  /*d460*/  ISETP.LT.OR P3, PT, R41.reuse, 0x9, !P1 ;  /* 0x000000092900780c */ /* 0x040fe40004f61670 */
[----:B------:R-:W-:Y:S01]  /*d470*/  ISETP.LT.OR P2, PT, R41, 0xa, !P1 ;  /* 0x0000000a2900780c */ /* 0x000fe20004f41670 */
[----:B------:R-:W-:Y:S01]  /*d480*/  FMUL R158, R158, UR20 ;  /* 0x000000149e9e7c20 */ /* 0x000fe20008400000 */
[----:B------:R-:W-:Y:S01]  /*d490*/  F2FP.SATFINITE.E4M3.F32.PACK_AB_MERGE_C R33, RZ, R162, RZ ;  /* 0x000000a2ff21723e */ /* 0x000fe200048070ff */
[----:B------:R-:W-:Y:S01]  /*d4a0*/  FMUL R157, R157, UR20 ;  /* 0x000000149d9d7c20 */ /* 0x000fe20008400000 */
[----:B------:R-:W-:Y:S01]  /*d4b0*/  F2FP.SATFINITE.E4M3.F32.PACK_AB_MERGE_C R161, RZ, R161, RZ ;  /* 0x000000a1ffa1723e */ /* 0x000fe200048070ff */
[----:B------:R-:W-:Y:S01]  /*d4c0*/  FMUL R156, R156, UR20 ;  /* 0x000000149c9c7c20 */ /* 0x000fe20008400000 */
[----:B0-----:R-:W-:Y:S01]  /*d4d0*/  F2FP.SATFINITE.E4M3.F32.PACK_AB_MERGE_C R25, RZ, R160, RZ ;  /* 0x000000a0ff19723e */ /* 0x001fe200048070ff */
[----:B------:R-:W-:Y:S01]  /*d4e0*/  @!P5 STG.E.U8 desc[UR14][R30.64], R33 ;  /* 0x000000211e00d986 */ /* 0x000fe2000c10110e */
[----:B------:R-:W-:-:S02]  /*d4f0*/  F2FP.SATFINITE.E4M3.F32.PACK_AB_MERGE_C R159, RZ, R159, RZ ;  /* 0x0000009fff9f723e */ /* 0x000fc400048070ff */
[C---:B------:R-:W-:Y:S01]  /*d500*/  ISETP.LT.OR P5, PT, R41.reuse, 0x9, !P0 ;  /* 0x000000092900780c */ /* 0x040fe200047a1670 */
[----:B------:R-:W-:Y:S01]  /*d510*/  @!P6 STG.E.U8 desc[UR14][R30.64+0x1], R161 ;  /* 0x000001a11e00e986 */ /* 0x000fe2000c10110e */
[----:B------:R-:W-:-:S03]  /*d520*/  ISETP.LT.OR P6, PT, R41, 0xa, !P0 ;  /* 0x0000000a2900780c */ /* 0x000fc600047c1670 */
[----:B------:R0:W-:Y:S01]  /*d530*/  @!P3 STG.E.U8 desc[UR14][R28.64+0x8], R25 ;  /* 0x000008191c00b986 */ /* 0x0001e2000c10110e */
[----:B------:R-:W-:-:S03]  /*d540*/  ISETP.LT.OR P3, PT, R41, 0x11, !P1 ;  /* 0x000000112900780c */ /* 0x000fc60004f61670 */
[----:B------:R-:W-:Y:S01]  /*d550*/  @!P2 STG.E.U8 desc[UR14][R28.64+0x9], R159 ;  /* 0x0000099f1c00a986 */ /* 0x000fe2000c10110e */
[----:B------:R-:W-:Y:S01]  /*d560*/  ISETP.LT.OR P2, PT, R41, 0x12, !P1 ;  /* 0x000000122900780c */ /* 0x000fe20004f41670 */
[----:B------:R-:W-:Y:S01]  /*d570*/  FMUL R155, R155, UR20 ;  /* 0x000000149b9b7c20 */ /* 0x000fe20008400000 */
[----:B------:R-:W-:Y:S01]  /*d580*/  F2FP.SATFINITE.E4M3.F32.PACK_AB_MERGE_C R27, RZ, R158, RZ ;  /* 0x0000009eff1b723e */ /* 0x000fe200048070ff */
[----:B------:R-:W-:Y:S01]  /*d590*/  FMUL R154, R154, UR20 ;  /* 0x000000149a9a7c20 */ /* 0x000fe20008400000 */
[----:B------:R-:W-:Y:S01]  /*d5a0*/  F2FP.SATFINITE.E4M3.F32.PACK_AB_MERGE_C R157, RZ, R157, RZ ;  /* 0x0000009dff9d723e */ /* 0x000fe200048070ff */
[----:B------:R-:W-:Y:S01]  /*d5b0*/  FMUL R153, R153, UR20 ;  /* 0x0000001499997c20 */ /* 0x000fe20008400000 */
        /* <DEDUP_REMOVED lines=25> */
[----:B------:R1:W-:Y:S01]  /*d750*/  @!P2 STG.E.U8 desc[UR14][R28.64+0x19], R23 ;  /* 0x000019171c00a986 */ /* 0x0003e2000c10110e */
        /* <DEDUP_REMOVED lines=11> */
[----:B------:R0:W-:Y:S01]  /*d810*/  @!P6 STG.E.U8 desc[UR14][R30.64+0x19], R21 ;  /* 0x000019151e00e986 */ /* 0x0001e2000c10110e */
[----:B------:R-:W-:-:S03]  /*d820*/  ISETP.LT.OR P6, PT, R41, 0x22, !P0 ;  /* 0x000000222900780c */ /* 0x000fc600047c1670 */
[----:B------:R-:W-:Y:S01]  /*d830*/  @!P3 STG.E.U8 desc[UR14][R28.64+0x20], R25 ;  /* 0x000020191c00b986 */ /* 0x000fe2000c10110e */
[----:B------:R-:W-:-:S03]  /*d840*/  ISETP.LT.OR P3, PT, R41, 0x29, !P1 ;  /* 0x000000292900780c */ /* 0x000fc60004f61670 */
[----:B------:R2:W-:Y:S01]  /*d850*/  @!P2 STG.E.U8 desc[UR14][R28.64+0x21], R19 ;  /* 0x000021131c00a986 */ /* 0x0005e2000c10110e */
[----:B------:R-:W-:Y:S01]  /*d860*/  ISETP.LT.OR P2, PT, R41, 0x2a, !P1 ;  /* 0x0000002a2900780c */ /* 0x000fe20004f41670 */
[----:B------:R-:W-:Y:S01]  /*d870*/  FMUL R15, R15, UR20 ;  /* 0x000000140f0f7c20 */ /* 0x000fe20008400000 */
[----:B-1----:R-:W-:Y:S01]  /*d880*/  F2FP.SATFINITE.E4M3.F32.PACK_AB_MERGE_C R23, RZ, R18, RZ ;  /* 0x00000012ff17723e */ /* 0x002fe200048070ff */
[----:B------:R-:W-:Y:S01]  /*d890*/  FMUL R14, R14, UR20 ;  /* 0x000000140e0e7c20 */ /* 0x000fe20008400000 */
[----:B------:R-:W-:Y:S01]  /*d8a0*/  F2FP.SATFINITE.E4M3.F32.PACK_AB_MERGE_C R17, RZ, R17, RZ ;  /* 0x00000011ff11723e */ /* 0x000fe200048070ff */
[----:B------:R-:W-:Y:S01]  /*d8b0*/  FMUL R13, R13, UR20 ;  /* 0x000000140d0d7c20 */ /* 0x000fe20008400000 */
[----:B0-----:R-:W-:Y:S01]  /*d8c0*/  F2FP.SATFINITE.E4M3.F32.PACK_AB_MERGE_C R21, RZ, R16, RZ ;  /* 0x00000010ff15723e */ /* 0x001fe200048070ff */
[----:B------:R-:W-:Y:S01]  /*d8d0*/  @!P5 STG.E.U8 desc[UR14][R30.64+0x20], R23 ;  /* 0x000020171e00d986 */ /* 0x000fe2000c10110e */
[----:B------:R-:W-:Y:S02]  /*d8e0*/  F2FP.SATFINITE.E4M3.F32.PACK_AB_MERGE_C R15, RZ, R15, RZ ;  /* 0x0000000fff0f723e */ /* 0x000fe400048070ff */
[C---:B------:R-:W-:Y:S01]  /*d8f0*/  ISETP.LT.OR P5, PT, R41.reuse, 0x29, !P0 ;  /* 0x000000292900780c */ /* 0x040fe200047a1670 */
[----:B------:R-:W-:Y:S01]  /*d900*/  @!P6 STG.E.U8 desc[UR14][R30.64+0x21], R17 ;  /* 0x000021111e00e986 */ /* 0x000fe2000c10110e */
[----:B------:R-:W-:-:S03]  /*d910*/  ISETP.LT.OR P6, PT, R41, 0x2a, !P0 ;  /* 0x0000002a2900780c */ /* 0x000fc600047c1670 */
[----:B------:R-:W-:Y:S01]  /*d920*/  @!P3 STG.E.U8 desc[UR14][R28.64+0x28], R21 ;  /* 0x000028151c00b986 */ /* 0x000fe2000c10110e */
[C---:B------:R-:W-:Y:S01]  /*d930*/  ISETP.LT.OR P3, PT, R41.reuse, 0x31, !P1 ;  /* 0x000000312900780c */ /* 0x040fe20004f61670 */
[----:B------:R-:W-:Y:S02]  /*d940*/  FMUL R12, R12, UR20 ;  /* 0x000000140c0c7c20 */ /* 0x000fe40008400000 */
[----:B------:R0:W-:Y:S01]  /*d950*/  @!P2 STG.E.U8 desc[UR14][R28.64+0x29], R15 ;  /* 0x0000290f1c00a986 */ /* 0x0001e2000c10110e */
[----:B------:R-:W-:Y:S01]  /*d960*/  ISETP.LT.OR P2, PT, R41, 0x32, !P1 ;  /* 0x000000322900780c */ /* 0x000fe20004f41670 */
[----:B------:R-:W-:Y:S01]  /*d970*/  FMUL R11, R11, UR20 ;  /* 0x000000140b0b7c20 */ /* 0x000fe20008400000 */
[----:B--2---:R-:W-:Y:S01]  /*d980*/  F2FP.SATFINITE.E4M3.F32.PACK_AB_MERGE_C R19, RZ, R14, RZ ;  /* 0x0000000eff13723e */ /* 0x004fe200048070ff */
[----:B------:R-:W2:Y:S01]  /*d990*/  LDL.LU R222, [R1+0x18] ;  /* 0x0000180001de7983 */ /* 0x000ea20000300800 */
[----:B------:R-:W-:Y:S02]  /*d9a0*/  F2FP.SATFINITE.E4M3.F32.PACK_AB_MERGE_C R13, RZ, R13, RZ ;  /* 0x0000000dff0d723e */ /* 0x000fe400048070ff */
[----:B------:R-:W-:Y:S01]  /*d9b0*/  F2FP.SATFINITE.E4M3.F32.PACK_AB_MERGE_C R11, RZ, R11, RZ ;  /* 0x0000000bff0b723e */ /* 0x000fe200048070ff */
[----:B------:R-:W-:Y:S01]  /*d9c0*/  @!P5 STG.E.U8 desc[UR14][R30.64+0x28], R19 ;  /* 0x000028131e00d986 */ /* 0x000fe2000c10110e */
[----:B0-----:R-:W-:-:S03]  /*d9d0*/  F2FP.SATFINITE.E4M3.F32.PACK_AB_MERGE_C R15, RZ, R12, RZ ;  /* 0x0000000cff0f723e */ /* 0x001fc600048070ff */
[----:B------:R0:W-:Y:S01]  /*d9e0*/  @!P6 STG.E.U8 desc[UR14][R30.64+0x29], R13 ;  /* 0x0000290d1e00e986 */ /* 0x0001e2000c10110e */
[C---:B------:R-:W-:Y:S02]  /*d9f0*/  ISETP.LT.OR P5, PT, R41.reuse, 0x31, !P0 ;  /* 0x000000312900780c */ /* 0x040fe400047a1670 */
[C---:B------:R-:W-:Y:S01]  /*da00*/  ISETP.LT.OR P6, PT, R41.reuse, 0x32, !P0 ;  /* 0x000000322900780c */ /* 0x040fe200047c1670 */
[----:B------:R-:W-:Y:S01]  /*da10*/  @!P3 STG.E.U8 desc[UR14][R28.64+0x30], R15 ;  /* 0x0000300f1c00b986 */ /* 0x000fe2000c10110e */
[----:B------:R-:W-:Y:S01]  /*da20*/  ISETP.LT.OR P3, PT, R41, 0x39, !P1 ;  /* 0x000000392900780c */ /* 0x000fe20004f61670 */
[----:B------:R-:W-:Y:S01]  /*da30*/  FMUL R10, R10, UR20 ;  /* 0x000000140a0a7c20 */ /* 0x000fe20008400000 */
[----:B------:R-:W-:Y:S01]  /*da40*/  FMUL R9, R9, UR20 ;  /* 0x0000001409097c20 */ /* 0x000fe20008400000 */
[----:B------:R-:W2:Y:S01]  /*da50*/  LDL.LU R223, [R1+0x14] ;  /* 0x0000140001df7983 */ /* 0x000ea20000300800 */
[----:B------:R-:W-:-:S03]  /*da60*/  FMUL R8, R8, UR20 ;  /* 0x0000001408087c20 */ /* 0x000fc60008400000 */
[----:B------:R-:W2:Y:S01]  /*da70*/  LDL.LU R221, [R1+0x10] ;  /* 0x0000100001dd7983 */ /* 0x000ea20000300800 */
[----:B------:R-:W-:-:S03]  /*da80*/  F2FP.SATFINITE.E4M3.F32.PACK_AB_MERGE_C R17, RZ, R10, RZ ;  /* 0x0000000aff11723e */ /* 0x000fc600048070ff */
[----:B------:R-:W2:Y:S01]  /*da90*/  LDL.LU R220, [R1+0xc] ;  /* 0x00000c0001dc7983 */ /* 0x000ea20000300800 */
[----:B------:R-:W-:Y:S01]  /*daa0*/  F2FP.SATFINITE.E4M3.F32.PACK_AB_MERGE_C R9, RZ, R9, RZ ;  /* 0x00000009ff09723e */ /* 0x000fe200048070ff */
[----:B------:R-:W-:Y:S01]  /*dab0*/  FMUL R7, R7, UR20 ;  /* 0x0000001407077c20 */ /* 0x000fe20008400000 */
[----:B0-----:R-:W-:Y:S01]  /*dac0*/  F2FP.SATFINITE.E4M3.F32.PACK_AB_MERGE_C R13, RZ, R8, RZ ;  /* 0x00000008ff0d723e */ /* 0x001fe200048070ff */
[----:B------:R0:W-:Y:S01]  /*dad0*/  @!P2 STG.E.U8 desc[UR14][R28.64+0x31], R11 ;  /* 0x0000310b1c00a986 */ /* 0x0001e2000c10110e */
[----:B------:R-:W-:Y:S01]  /*dae0*/  ISETP.LT.OR P2, PT, R41, 0x3a, !P1 ;  /* 0x0000003a2900780c */ /* 0x000fe20004f41670 */
[----:B-----5:R-:W-:Y:S01]  /*daf0*/  FMUL R2, R2, UR20 ;  /* 0x0000001402027c20 */ /* 0x020fe20008400000 */
[----:B------:R-:W-:Y:S01]  /*db00*/  F2FP.SATFINITE.E4M3.F32.PACK_AB_MERGE_C R7, RZ, R7, RZ ;  /* 0x00000007ff07723e */ /* 0x000fe200048070ff */
[----:B------:R-:W-:Y:S01]  /*db10*/  @!P5 STG.E.U8 desc[UR14][R30.64+0x30], R17 ;  /* 0x000030111e00d986 */ /* 0x000fe2000c10110e */
[----:B------:R-:W-:Y:S01]  /*db20*/  FMUL R3, R3, UR20 ;  /* 0x0000001403037c20 */ /* 0x000fe20008400000 */
[----:B------:R-:W-:Y:S01]  /*db30*/  FMUL R4, R4, UR20 ;  /* 0x0000001404047c20 */ /* 0x000fe20008400000 */
[C---:B------:R-:W-:Y:S01]  /*db40*/  ISETP.LT.OR P5, PT, R41.reuse, 0x39, !P0 ;  /* 0x000000392900780c */ /* 0x040fe200047a1670 */
[----:B------:R1:W-:Y:S01]  /*db50*/  @!P6 STG.E.U8 desc[UR14][R30.64+0x31], R9 ;  /* 0x000031091e00e986 */ /* 0x0003e2000c10110e */
[----:B------:R-:W-:Y:S01]  /*db60*/  ISETP.LT.OR P6, PT, R41, 0x3a, !P0 ;  /* 0x0000003a2900780c */ /* 0x000fe200047c1670 */
[----:B------:R-:W-:Y:S01]  /*db70*/  FMUL R6, R6, UR20 ;  /* 0x0000001406067c20 */ /* 0x000fe20008400000 */
[----:B------:R-:W-:Y:S01]  /*db80*/  FMUL R5, R5, UR20 ;  /* 0x0000001405057c20 */ /* 0x000fe20008400000 */
[----:B------:R3:W-:Y:S01]  /*db90*/  @!P3 STG.E.U8 desc[UR14][R28.64+0x38], R13 ;  /* 0x0000380d1c00b986 */ /* 0x0007e2000c10110e */
[----:B------:R-:W-:Y:S01]  /*dba0*/  ISETP.LT.OR P3, PT, R41, 0x41, !P1 ;  /* 0x000000412900780c */ /* 0x000fe20004f61670 */
[----:B------:R-:W-:Y:S01]  /*dbb0*/  FMUL R0, R0, UR20 ;  /* 0x0000001400007c20 */ /* 0x000fe20008400000 */
[----:B0-----:R-:W-:Y:S01]  /*dbc0*/  F2FP.SATFINITE.E4M3.F32.PACK_AB_MERGE_C R11, RZ, R6, RZ ;  /* 0x00000006ff0b723e */ /* 0x001fe200048070ff */
[----:B------:R-:W2:Y:S01]  /*dbd0*/  LDL.LU R224, [R1+0x1c] ;  /* 0x00001c0001e07983 */ /* 0x000ea20000300800 */
[----:B------:R-:W-:-:S03]  /*dbe0*/  F2FP.SATFINITE.E4M3.F32.PACK_AB_MERGE_C R5, RZ, R5, RZ ;  /* 0x00000005ff05723e */ /* 0x000fc600048070ff */
[----:B------:R0:W-:Y:S01]  /*dbf0*/  @!P2 STG.E.U8 desc[UR14][R28.64+0x39], R7 ;  /* 0x000039071c00a986 */ /* 0x0001e2000c10110e */
[----:B-1----:R-:W-:Y:S01]  /*dc00*/  F2FP.SATFINITE.E4M3.F32.PACK_AB_MERGE_C R9, RZ, R4, RZ ;  /* 0x00000004ff09723e */ /* 0x002fe200048070ff */
[----:B------:R-:W-:Y:S01]  /*dc10*/  FMUL R4, R226, UR20 ;  /* 0x00000014e2047c20 */ /* 0x000fe20008400000 */
[----:B------:R-:W-:Y:S01]  /*dc20*/  ISETP.LT.OR P2, PT, R41, 0x42, !P1 ;  /* 0x000000422900780c */ /* 0x000fe20004f41670 */
[----:B------:R-:W-:Y:S01]  /*dc30*/  @!P5 STG.E.U8 desc[UR14][R30.64+0x38], R11 ;  /* 0x0000380b1e00d986 */ /* 0x000fe2000c10110e */
[----:B---3--:R-:W-:Y:S01]  /*dc40*/  F2FP.SATFINITE.E4M3.F32.PACK_AB_MERGE_C R13, RZ, R2, RZ ;  /* 0x00000002ff0d723e */ /* 0x008fe200048070ff */
[----:B----4-:R-:W-:Y:S01]  /*dc50*/  FMUL R2, R225, UR20 ;  /* 0x00000014e1027c20 */ /* 0x010fe20008400000 */
[----:B------:R-:W-:Y:S01]  /*dc60*/  ISETP.LT.OR P5, PT, R41, 0x41, !P0 ;  /* 0x000000412900780c */ /* 0x000fe200047a1670 */
[----:B------:R-:W3:Y:S01]  /*dc70*/  LDL.LU R225, [R1+0x20] ;  /* 0x0000200001e17983 */ /* 0x000ee20000300800 */
[----:B0-----:R-:W-:Y:S01]  /*dc80*/  F2FP.SATFINITE.E4M3.F32.PACK_AB_MERGE_C R7, RZ, R3, RZ ;  /* 0x00000003ff07723e */ /* 0x001fe200048070ff */
[----:B------:R-:W-:-:S02]  /*dc90*/  FMUL R3, R227, UR20 ;  /* 0x00000014e3037c20 */ /* 0x000fc40008400000 */
[----:B------:R0:W-:Y:S01]  /*dca0*/  @!P6 STG.E.U8 desc[UR14][R30.64+0x39], R5 ;  /* 0x000039051e00e986 */ /* 0x0001e2000c10110e */
[----:B------:R-:W-:-:S03]  /*dcb0*/  ISETP.LT.OR P6, PT, R41, 0x42, !P0 ;  /* 0x000000422900780c */ /* 0x000fc600047c1670 */
[----:B------:R-:W4:Y:S04]  /*dcc0*/  LDL.LU R227, [R1+0x24] ;  /* 0x0000240001e37983 */ /* 0x000f280000300800 */
[----:B------:R-:W4:Y:S04]  /*dcd0*/  LDL.LU R226, [R1+0x28] ;  /* 0x0000280001e27983 */ /* 0x000f280000300800 */
[----:B------:R-:W-:Y:S01]  /*dce0*/  @!P3 STG.E.U8 desc[UR14][R28.64+0x40], R9 ;  /* 0x000040091c00b986 */ /* 0x000fe2000c10110e */
[C---:B------:R-:W-:Y:S02]  /*dcf0*/  ISETP.LT.OR P3, PT, R41.reuse, 0x49, !P1 ;  /* 0x000000492900780c */ /* 0x040fe40004f61670 */
[----:B0-----:R-:W-:Y:S01]  /*dd00*/  F2FP.SATFINITE.E4M3.F32.PACK_AB_MERGE_C R5, RZ, R0, RZ ;  /* 0x00000000ff05723e */ /* 0x001fe200048070ff */
[----:B------:R0:W-:Y:S01]  /*dd10*/  @!P2 STG.E.U8 desc[UR14][R28.64+0x41], R7 ;  /* 0x000041071c00a986 */ /* 0x0001e2000c10110e */
[----:B------:R-:W-:-:S03]  /*dd20*/  ISETP.LT.OR P2, PT, R41, 0x4a, !P1 ;  /* 0x0000004a2900780c */ /* 0x000fc60004f41670 */
[----:B------:R-:W-:Y:S01]  /*dd30*/  @!P5 STG.E.U8 desc[UR14][R30.64+0x40], R13 ;  /* 0x0000400d1e00d986 */ /* 0x000fe2000c10110e */
[----:B------:R-:W-:-:S03]  /*dd40*/  ISETP.LT.OR P5, PT, R41, 0x49, !P0 ;  /* 0x000000492900780c */ /* 0x000fc600047a1670 */
[----:B------:R1:W-:Y:S01]  /*dd50*/  @!P6 STG.E.U8 desc[UR14][R30.64+0x41], R5 ;  /* 0x000041051e00e986 */ /* 0x0003e2000c10110e */
[----:B0-----:R-:W-:Y:S02]  /*dd60*/  F2FP.SATFINITE.E4M3.F32.PACK_AB_MERGE_C R7, RZ, R2, RZ ;  /* 0x00000002ff07723e */ /* 0x001fe400048070ff */
[----:B------:R-:W-:-:S03]  /*dd70*/  ISETP.LT.OR P6, PT, R41, 0x4a, !P0 ;  /* 0x0000004a2900780c */ /* 0x000fc600047c1670 */
[----:B------:R0:W-:Y:S01]  /*dd80*/  @!P3 STG.E.U8 desc[UR14][R28.64+0x48], R7 ;  /* 0x000048071c00b986 */ /* 0x0001e2000c10110e */
[----:B------:R-:W-:Y:S02]  /*dd90*/  ISETP.LT.OR P3, PT, R41, 0x51, !P1 ;  /* 0x000000512900780c */ /* 0x000fe40004f61670 */
[----:B------:R-:W-:Y:S02]  /*dda0*/  F2FP.SATFINITE.E4M3.F32.PACK_AB_MERGE_C R9, RZ, R3, RZ ;  /* 0x00000003ff09723e */ /* 0x000fe400048070ff */
[----:B------:R-:W-:-:S03]  /*ddb0*/  F2FP.SATFINITE.E4M3.F32.PACK_AB_MERGE_C R11, RZ, R4, RZ ;  /* 0x00000004ff0b723e */ /* 0x000fc600048070ff */
[----:B------:R0:W-:Y:S04]  /*ddc0*/  @!P2 STG.E.U8 desc[UR14][R28.64+0x49], R9 ;  /* 0x000049091c00a986 */ /* 0x0001e8000c10110e */
[----:B------:R-:W-:Y:S01]  /*ddd0*/  @!P5 STG.E.U8 desc[UR14][R30.64+0x48], R11 ;  /* 0x0000480b1e00d986 */ /* 0x000fe2000c10110e */
[----:B--2---:R-:W-:Y:S01]  /*dde0*/  FMUL R2, R221, UR20 ;  /* 0x00000014dd027c20 */ /* 0x004fe20008400000 */
[----:B------:R-:W-:Y:S02]  /*ddf0*/  FMUL R0, R220, UR20 ;  /* 0x00000014dc007c20 */ /* 0x000fe40008400000 */
[----:B------:R-:W2:Y:S04]  /*de00*/  LDL.LU R220, [R1+0x2c] ;  /* 0x00002c0001dc7983 */ /* 0x000ea80000300800 */
[----:B------:R-:W2:Y:S01]  /*de10*/  LDL.LU R221, [R1+0x30] ;  /* 0x0000300001dd7983 */ /* 0x000ea20000300800 */
[----:B-1----:R-:W-:Y:S01]  /*de20*/  F2FP.SATFINITE.E4M3.F32.PACK_AB_MERGE_C R5, RZ, R0, RZ ;  /* 0x00000000ff05723e */ /* 0x002fe200048070ff */
[----:B------:R-:W-:Y:S01]  /*de30*/  FMUL R0, R222, UR20 ;  /* 0x00000014de007c20 */ /* 0x000fe20008400000 */
[----:B------:R-:W-:Y:S01]  /*de40*/  FMUL R3, R223, UR20 ;  /* 0x00000014df037c20 */ /* 0x000fe20008400000 */
[----:B0-----:R-:W-:Y:S01]  /*de50*/  F2FP.SATFINITE.E4M3.F32.PACK_AB_MERGE_C R7, RZ, R2, RZ ;  /* 0x00000002ff07723e */ /* 0x001fe200048070ff */
[----:B------:R-:W2:Y:S02]  /*de60*/  LDL.LU R223, [R1+0x34] ;  /* 0x0000340001df7983 */ /* 0x000ea40000300800 */
[----:B------:R-:W-:-:S02]  /*de70*/  F2FP.SATFINITE.E4M3.F32.PACK_AB_MERGE_C R13, RZ, R0, RZ ;  /* 0x00000000ff0d723e */ /* 0x000fc400048070ff */
[----:B------:R-:W2:Y:S01]  /*de80*/  LDL.LU R222, [R1+0x38] ;  /* 0x0000380001de7983 */ /* 0x000ea20000300800 */
[----:B------:R-:W-:Y:S01]  /*de90*/  F2FP.SATFINITE.E4M3.F32.PACK_AB_MERGE_C R9, RZ, R3, RZ ;  /* 0x00000003ff09723e */ /* 0x000fe200048070ff */
[----:B------:R-:W-:Y:S02]  /*dea0*/  FMUL R2, R224, UR20 ;  /* 0x00000014e0027c20 */ /* 0x000fe40008400000 */
[----:B------:R-:W2:Y:S04]  /*deb0*/  LDL.LU R224, [R1+0x3c] ;  /* 0x00003c0001e07983 */ /* 0x000ea80000300800 */
[----:B------:R-:W-:Y:S01]  /*dec0*/  @!P6 STG.E.U8 desc[UR14][R30.64+0x49], R5 ;  /* 0x000049051e00e986 */ /* 0x000fe2000c10110e */
[----:B---3--:R-:W-:-:S03]  /*ded0*/  FMUL R0, R225, UR20 ;  /* 0x00000014e1007c20 */ /* 0x008fc60008400000 */
[----:B------:R0:W-:Y:S04]  /*dee0*/  @!P3 STG.E.U8 desc[UR14][R28.64+0x50], R7 ;  /* 0x000050071c00b986 */ /* 0x0001e8000c10110e */
[----:B------:R-:W3:Y:S01]  /*def0*/  LDL.LU R225, [R1+0x40] ;  /* 0x0000400001e17983 */ /* 0x000ee20000300800 */
[----:B----4-:R-:W-:-:S03]  /*df00*/  FMUL R3, R227, UR20 ;  /* 0x00000014e3037c20 */ /* 0x010fc60008400000 */
[----:B------:R-:W4:Y:S01]  /*df10*/  LDL.LU R227, [R1+0x44] ;  /* 0x0000440001e37983 */ /* 0x000f220000300800 */
[----:B0-----:R-:W-:Y:S01]  /*df20*/  F2FP.SATFINITE.E4M3.F32.PACK_AB_MERGE_C R7, RZ, R0, RZ ;  /* 0x00000000ff07723e */ /* 0x001fe200048070ff */
[----:B------:R-:W-:Y:S02]  /*df30*/  FMUL R0, R226, UR20 ;  /* 0x00000014e2007c20 */ /* 0x000fe40008400000 */
[----:B------:R-:W4:Y:S01]  /*df40*/  LDL.LU R226, [R1+0x48] ;  /* 0x0000480001e27983 */ /* 0x000f220000300800 */
[C---:B------:R-:W-:Y:S02]  /*df50*/  ISETP.LT.OR P2, PT, R41.reuse, 0x52, !P1 ;  /* 0x000000522900780c */ /* 0x040fe40004f41670 */
[C---:B------:R-:W-:Y:S01]  /*df60*/  ISETP.LT.OR P6, PT, R41.reuse, 0x52, !P0 ;  /* 0x000000522900780c */ /* 0x040fe200047c1670 */
[----:B------:R-:W4:Y:S01]  /*df70*/  LDL.LU R218, [R1+0x4c] ;  /* 0x00004c0001da7983 */ /* 0x000f220000300800 */
[----:B------:R-:W-:Y:S02]  /*df80*/  F2FP.SATFINITE.E4M3.F32.PACK_AB_MERGE_C R5, RZ, R2, RZ ;  /* 0x00000002ff05723e */ /* 0x000fe400048070ff */
[----:B------:R-:W-:-:S02]  /*df90*/  ISETP.LT.OR P5, PT, R41, 0x51, !P0 ;  /* 0x000000512900780c */ /* 0x000fc400047a1670 */
[----:B------:R-:W-:Y:S02]  /*dfa0*/  F2FP.SATFINITE.E4M3.F32.PACK_AB_MERGE_C R11, RZ, R0, RZ ;  /* 0x00000000ff0b723e */ /* 0x000fe400048070ff */
[----:B------:R-:W-:-:S03]  /*dfb0*/  ISETP.LT.OR P3, PT, R41, 0x59, !P1 ;  /* 0x000000592900780c */ /* 0x000fc60004f61670 */
[----:B------:R0:W-:Y:S01]  /*dfc0*/  @!P2 STG.E.U8 desc[UR14][R28.64+0x51], R9 ;  /* 0x000051091c00a986 */ /* 0x0001e2000c10110e */
[----:B------:R-:W-:-:S03]  /*dfd0*/  ISETP.LT.OR P2, PT, R41, 0x5a, !P1 ;  /* 0x0000005a2900780c */ /* 0x000fc60004f41670 */
[----:B------:R1:W-:Y:S01]  /*dfe0*/  @!P6 STG.E.U8 desc[UR14][R30.64+0x51], R5 ;  /* 0x000051051e00e986 */ /* 0x0003e2000c10110e */
[----:B------:R-:W-:-:S03]  /*dff0*/  ISETP.LT.OR P6, PT, R41, 0x5a, !P0 ;  /* 0x0000005a2900780c */ /* 0x000fc600047c1670 */
[----:B------:R-:W-:Y:S01]  /*e000*/  @!P5 STG.E.U8 desc[UR14][R30.64+0x50], R13 ;  /* 0x0000500d1e00d986 */ /* 0x000fe2000c10110e */
[----:B0-----:R-:W-:-:S03]  /*e010*/  F2FP.SATFINITE.E4M3.F32.PACK_AB_MERGE_C R9, RZ, R3, RZ ;  /* 0x00000003ff09723e */ /* 0x001fc600048070ff */
[----:B------:R0:W-:Y:S04]  /*e020*/  @!P3 STG.E.U8 desc[UR14][R28.64+0x58], R7 ;  /* 0x000058071c00b986 */ /* 0x0001e8000c10110e */
[----:B------:R0:W-:Y:S01]  /*e030*/  @!P2 STG.E.U8 desc[UR14][R28.64+0x59], R9 ;  /* 0x000059091c00a986 */ /* 0x0001e2000c10110e */
[----:B--2---:R-:W-:-:S03]  /*e040*/  FMUL R0, R220, UR20 ;  /* 0x00000014dc007c20 */ /* 0x004fc60008400000 */
[----:B------:R-:W2:Y:S01]  /*e050*/  LDL.LU R220, [R1+0x50] ;  /* 0x0000500001dc7983 */ /* 0x000ea20000300800 */
[----:B------:R-:W-:-:S03]  /*e060*/  FMUL R2, R221, UR20 ;  /* 0x00000014dd027c20 */ /* 0x000fc60008400000 */
[----:B------:R-:W2:Y:S01]  /*e070*/  LDL.LU R221, [R1+0x54] ;  /* 0x0000540001dd7983 */ /* 0x000ea20000300800 */
[----:B-1----:R-:W-:Y:S01]  /*e080*/  F2FP.SATFINITE.E4M3.F32.PACK_AB_MERGE_C R5, RZ, R0, RZ ;  /* 0x00000000ff05723e */ /* 0x002fe200048070ff */
[----:B------:R-:W-:Y:S02]  /*e090*/  FMUL R3, R223, UR20 ;  /* 0x00000014df037c20 */ /* 0x000fe40008400000 */
[----:B------:R-:W2:Y:S01]  /*e0a0*/  LDL.LU R223, [R1+0x58] ;  /* 0x0000580001df7983 */ /* 0x000ea20000300800 */
[----:B0-----:R-:W-:Y:S01]  /*e0b0*/  F2FP.SATFINITE.E4M3.F32.PACK_AB_MERGE_C R7, RZ, R2, RZ ;  /* 0x00000002ff07723e */ /* 0x001fe200048070ff */
[----:B------:R-:W-:Y:S01]  /*e0c0*/  FMUL R4, R222, UR20 ;  /* 0x00000014de047c20 */ /* 0x000fe20008400000 */
[----:B------:R-:W-:Y:S01]  /*e0d0*/  F2FP.SATFINITE.E4M3.F32.PACK_AB_MERGE_C R9, RZ, R3, RZ ;  /* 0x00000003ff09723e */ /* 0x000fe200048070ff */
[----:B------:R-:W2:Y:S01]  /*e0e0*/  LDL.LU R222, [R1+0x5c] ;  /* 0x00005c0001de7983 */ /* 0x000ea20000300800 */
[----:B------:R-:W-:-:S03]  /*e0f0*/  FMUL R0, R224, UR20 ;  /* 0x00000014e0007c20 */ /* 0x000fc60008400000 */
[----:B------:R0:W-:Y:S04]  /*e100*/  @!P6 STG.E.U8 desc[UR14][R30.64+0x59], R5 ;  /* 0x000059051e00e986 */ /* 0x0001e8000c10110e */
[----:B------:R-:W2:Y:S01]  /*e110*/  LDL.LU R224, [R1+0x60] ;  /* 0x0000600001e07983 */ /* 0x000ea20000300800 */
[----:B0-----:R-:W-:Y:S01]  /*e120*/  F2FP.SATFINITE.E4M3.F32.PACK_AB_MERGE_C R5, RZ, R0, RZ ;  /* 0x00000000ff05723e */ /* 0x001fe200048070ff */
[----:B---3--:R-:W-:Y:S02]  /*e130*/  FMUL R2, R225, UR20 ;  /* 0x00000014e1027c20 */ /* 0x008fe40008400000 */
[----:B------:R-:W3:Y:S01]  /*e140*/  LDL.LU R225, [R1+0x64] ;  /* 0x0000640001e17983 */ /* 0x000ee20000300800 */
[----:B----4-:R-:W-:-:S03]  /*e150*/  FMUL R3, R227, UR20 ;  /* 0x00000014e3037c20 */ /* 0x010fc60008400000 */
[----:B------:R-:W4:Y:S01]  /*e160*/  LDL.LU R227, [R1+0x68] ;  /* 0x0000680001e37983 */ /* 0x000f220000300800 */
[----:B------:R-:W-:-:S03]  /*e170*/  FMUL R0, R226, UR20 ;  /* 0x00000014e2007c20 */ /* 0x000fc60008400000 */
[----:B------:R-:W4:Y:S01]  /*e180*/  LDL.LU R226, [R1+0x6c] ;  /* 0x00006c0001e27983 */ /* 0x000f220000300800 */
[C---:B------:R-:W-:Y:S02]  /*e190*/  ISETP.LT.OR P5, PT, R41.reuse, 0x59, !P0 ;  /* 0x000000592900780c */ /* 0x040fe400047a1670 */
[C---:B------:R-:W-:Y:S02]  /*e1a0*/  ISETP.LT.OR P2, PT, R41.reuse, 0x62, !P1 ;  /* 0x000000622900780c */ /* 0x040fe40004f41670 */
[C---:B------:R-:W-:Y:S02]  /*e1b0*/  ISETP.LT.OR P3, PT, R41.reuse, 0x61, !P1 ;  /* 0x000000612900780c */ /* 0x040fe40004f61670 */
[----:B------:R-:W-:-:S07]  /*e1c0*/  ISETP.LT.OR P6, PT, R41, 0x62, !P0 ;  /* 0x000000622900780c */ /* 0x000fce00047c1670 */
[----:B------:R-:W-:Y:S01]  /*e1d0*/  @!P5 STG.E.U8 desc[UR14][R30.64+0x58], R11 ;  /* 0x0000580b1e00d986 */ /* 0x000fe2000c10110e */
[----:B------:R-:W-:-:S03]  /*e1e0*/  ISETP.LT.OR P5, PT, R41, 0x61, !P0 ;  /* 0x000000612900780c */ /* 0x000fc600047a1670 */
[----:B------:R0:W-:Y:S01]  /*e1f0*/  @!P2 STG.E.U8 desc[UR14][R28.64+0x61], R9 ;  /* 0x000061091c00a986 */ /* 0x0001e2000c10110e */
[----:B------:R-:W-:-:S03]  /*e200*/  ISETP.LT.OR P2, PT, R41, 0x6a, !P1 ;  /* 0x0000006a2900780c */ /* 0x000fc60004f41670 */
[----:B------:R1:W-:Y:S01]  /*e210*/  @!P3 STG.E.U8 desc[UR14][R28.64+0x60], R7 ;  /* 0x000060071c00b986 */ /* 0x0003e2000c10110e */
[----:B------:R-:W-:Y:S02]  /*e220*/  ISETP.LT.OR P3, PT, R41, 0x69, !P1 ;  /* 0x000000692900780c */ /* 0x000fe40004f61670 */
[----:B------:R-:W-:Y:S01]  /*e230*/  F2FP.SATFINITE.E4M3.F32.PACK_AB_MERGE_C R13, RZ, R4, RZ ;  /* 0x00000004ff0d723e */ /* 0x000fe200048070ff */
[----:B------:R1:W-:Y:S01]  /*e240*/  @!P6 STG.E.U8 desc[UR14][R30.64+0x61], R5 ;  /* 0x000061051e00e986 */ /* 0x0003e2000c10110e */
[----:B0-----:R-:W-:-:S03]  /*e250*/  F2FP.SATFINITE.E4M3.F32.PACK_AB_MERGE_C R9, RZ, R3, RZ ;  /* 0x00000003ff09723e */ /* 0x001fc600048070ff */
[----:B------:R-:W-:Y:S01]  /*e260*/  @!P5 STG.E.U8 desc[UR14][R30.64+0x60], R13 ;  /* 0x0000600d1e00d986 */ /* 0x000fe2000c10110e */
[----:B-1----:R-:W-:-:S03]  /*e270*/  F2FP.SATFINITE.E4M3.F32.PACK_AB_MERGE_C R7, RZ, R2, RZ ;  /* 0x00000002ff07723e */ /* 0x002fc600048070ff */
[----:B------:R-:W-:Y:S01]  /*e280*/  @!P2 STG.E.U8 desc[UR14][R28.64+0x69], R9 ;  /* 0x000069091c00a986 */ /* 0x000fe2000c10110e */
[C---:B------:R-:W-:Y:S02]  /*e290*/  ISETP.LT.OR P5, PT, R41.reuse, 0x69, !P0 ;  /* 0x000000692900780c */ /* 0x040fe400047a1670 */
[C---:B------:R-:W-:Y:S01]  /*e2a0*/  ISETP.LT.OR P6, PT, R41.reuse, 0x6a, !P0 ;  /* 0x0000006a2900780c */ /* 0x040fe200047c1670 */
[----:B------:R0:W-:Y:S01]  /*e2b0*/  @!P3 STG.E.U8 desc[UR14][R28.64+0x68], R7 ;  /* 0x000068071c00b986 */ /* 0x0001e2000c10110e */
[C---:B------:R-:W-:Y:S01]  /*e2c0*/  ISETP.LT.OR P2, PT, R41.reuse, 0x72, !P1 ;  /* 0x000000722900780c */ /* 0x040fe20004f41670 */
[----:B------:R-:W-:Y:S01]  /*e2d0*/  FMUL R2, R218, UR20 ;  /* 0x00000014da027c20 */ /* 0x000fe20008400000 */
[----:B------:R-:W-:Y:S02]  /*e2e0*/  ISETP.LT.OR P3, PT, R41, 0x71, !P1 ;  /* 0x000000712900780c */ /* 0x000fe40004f61670 */
[----:B------:R-:W-:Y:S02]  /*e2f0*/  F2FP.SATFINITE.E4M3.F32.PACK_AB_MERGE_C R11, RZ, R0, RZ ;  /* 0x00000000ff0b723e */ /* 0x000fe400048070ff */
[----:B------:R-:W-:-:S03]  /*e300*/  F2FP.SATFINITE.E4M3.F32.PACK_AB_MERGE_C R5, RZ, R2, RZ ;  /* 0x00000002ff05723e */ /* 0x000fc600048070ff */
[----:B------:R-:W-:Y:S01]  /*e310*/  @!P5 STG.E.U8 desc[UR14][R30.64+0x68], R11 ;  /* 0x0000680b1e00d986 */ /* 0x000fe2000c10110e */
[----:B------:R-:W-:-:S03]  /*e320*/  ISETP.LT.OR P5, PT, R41, 0x71, !P0 ;  /* 0x000000712900780c */ /* 0x000fc600047a1670 */
[----:B------:R-:W-:Y:S01]  /*e330*/  @!P6 STG.E.U8 desc[UR14][R30.64+0x69], R5 ;  /* 0x000069051e00e986 */ /* 0x000fe2000c10110e */
[----:B------:R-:W-:Y:S01]  /*e340*/  ISETP.LT.OR P6, PT, R41, 0x72, !P0 ;  /* 0x000000722900780c */ /* 0x000fe200047c1670 */
[----:B--2---:R-:W-:Y:S01]  /*e350*/  FMUL R0, R220, UR20 ;  /* 0x00000014dc007c20 */ /* 0x004fe20008400000 */
[----:B------:R-:W-:-:S04]  /*e360*/  FMUL R3, R221, UR20 ;  /* 0x00000014dd037c20 */ /* 0x000fc80008400000 */
[----:B0-----:R-:W-:Y:S02]  /*e370*/  F2FP.SATFINITE.E4M3.F32.PACK_AB_MERGE_C R7, RZ, R0, RZ ;  /* 0x00000000ff07723e */ /* 0x001fe400048070ff */
[----:B------:R-:W-:Y:S01]  /*e380*/  F2FP.SATFINITE.E4M3.F32.PACK_AB_MERGE_C R9, RZ, R3, RZ ;  /* 0x00000003ff09723e */ /* 0x000fe200048070ff */
[----:B------:R-:W-:Y:S02]  /*e390*/  FMUL R0, R223, UR20 ;  /* 0x00000014df007c20 */ /* 0x000fe40008400000 */
[----:B------:R0:W-:Y:S01]  /*e3a0*/  @!P3 STG.E.U8 desc[UR14][R28.64+0x70], R7 ;  /* 0x000070071c00b986 */ /* 0x0001e2000c10110e */
[----:B------:R-:W-:-:S03]  /*e3b0*/  ISETP.LT.OR P3, PT, R41, 0x79, !P0 ;  /* 0x000000792900780c */ /* 0x000fc60004761670 */
[----:B------:R1:W-:Y:S01]  /*e3c0*/  @!P2 STG.E.U8 desc[UR14][R28.64+0x71], R9 ;  /* 0x000071091c00a986 */ /* 0x0003e2000c10110e */
[C---:B------:R-:W-:Y:S02]  /*e3d0*/  ISETP.LT.OR P2, PT, R41.reuse, 0x79, !P1 ;  /* 0x000000792900780c */ /* 0x040fe40004f41670 */
[C---:B------:R-:W-:Y:S02]  /*e3e0*/  ISETP.LT.OR P1, PT, R41.reuse, 0x7a, !P1 ;  /* 0x0000007a2900780c */ /* 0x040fe40004f21670 */
[----:B------:R-:W-:Y:S01]  /*e3f0*/  F2FP.SATFINITE.E4M3.F32.PACK_AB_MERGE_C R13, RZ, R0, RZ ;  /* 0x00000000ff0d723e */ /* 0x000fe200048070ff */
[----:B------:R-:W-:Y:S01]  /*e400*/  FMUL R0, R222, UR20 ;  /* 0x00000014de007c20 */ /* 0x000fe20008400000 */
[----:B------:R-:W-:Y:S01]  /*e410*/  ISETP.LT.OR P0, PT, R41, 0x7a, !P0 ;  /* 0x0000007a2900780c */ /* 0x000fe20004701670 */
[----:B------:R-:W-:-:S03]  /*e420*/  FMUL R2, R224, UR20 ;  /* 0x00000014e0027c20 */ /* 0x000fc60008400000 */
[----:B0-----:R-:W-:Y:S02]  /*e430*/  F2FP.SATFINITE.E4M3.F32.PACK_AB_MERGE_C R7, RZ, R0, RZ ;  /* 0x00000000ff07723e */ /* 0x001fe400048070ff */
[----:B-1----:R-:W-:Y:S01]  /*e440*/  F2FP.SATFINITE.E4M3.F32.PACK_AB_MERGE_C R9, RZ, R2, RZ ;  /* 0x00000002ff09723e */ /* 0x002fe200048070ff */
[----:B---3--:R-:W-:Y:S01]  /*e450*/  FMUL R3, R225, UR20 ;  /* 0x00000014e1037c20 */ /* 0x008fe20008400000 */
[----:B----4-:R-:W-:Y:S01]  /*e460*/  FMUL R4, R227, UR20 ;  /* 0x00000014e3047c20 */ /* 0x010fe20008400000 */
[----:B------:R-:W-:-:S03]  /*e470*/  FMUL R5, R226, UR20 ;  /* 0x00000014e2057c20 */ /* 0x000fc60008400000 */
[----:B------:R-:W-:Y:S02]  /*e480*/  F2FP.SATFINITE.E4M3.F32.PACK_AB_MERGE_C R3, RZ, R3, RZ ;  /* 0x00000003ff03723e */ /* 0x000fe400048070ff */
[----:B------:R-:W-:Y:S02]  /*e490*/  F2FP.SATFINITE.E4M3.F32.PACK_AB_MERGE_C R11, RZ, R4, RZ ;  /* 0x00000004ff0b723e */ /* 0x000fe400048070ff */
[----:B------:R-:W-:Y:S01]  /*e4a0*/  F2FP.SATFINITE.E4M3.F32.PACK_AB_MERGE_C R5, RZ, R5, RZ ;  /* 0x00000005ff05723e */ /* 0x000fe200048070ff */
[----:B------:R0:W-:Y:S04]  /*e4b0*/  @!P5 STG.E.U8 desc[UR14][R30.64+0x70], R13 ;  /* 0x0000700d1e00d986 */ /* 0x0001e8000c10110e */
[----:B------:R0:W-:Y:S04]  /*e4c0*/  @!P6 STG.E.U8 desc[UR14][R30.64+0x71], R7 ;  /* 0x000071071e00e986 */ /* 0x0001e8000c10110e */
[----:B------:R0:W-:Y:S04]  /*e4d0*/  @!P2 STG.E.U8 desc[UR14][R28.64+0x78], R9 ;  /* 0x000078091c00a986 */ /* 0x0001e8000c10110e */
[----:B------:R0:W-:Y:S04]  /*e4e0*/  @!P1 STG.E.U8 desc[UR14][R28.64+0x79], R3 ;  /* 0x000079031c009986 */ /* 0x0001e8000c10110e */
[----:B------:R0:W-:Y:S04]  /*e4f0*/  @!P3 STG.E.U8 desc[UR14][R30.64+0x78], R11 ;  /* 0x0000780b1e00b986 */ /* 0x0001e8000c10110e */
[----:B------:R0:W-:Y:S02]  /*e500*/  @!P0 STG.E.U8 desc[UR14][R30.64+0x79], R5 ;  /* 0x000079051e008986 */ /* 0x0001e4000c10110e */
.L_x_289:
[----:B------:R-:W-:Y:S05]  /*e510*/  BSYNC B0 ;  /* 0x0000000000007941 */ /* 0x000fea0003800000 */
.L_x_31:
[----:B0----5:R-:W2:Y:S04]  /*e520*/  LDL.LU R3, [R1+0x70] ;  /* 0x0000700001037983 */ /* 0x021ea80000300800 */
[----:B------:R-:W2:Y:S01]  /*e530*/  LDL.LU R2, [R1+0x74] ;  /* 0x0000740001027983 */ /* 0x000ea20000300800 */
[----:B------:R-:W-:Y:S01]  /*e540*/  ULDC UR6, c[0x0][0xc] ;  /* 0x0000030000067ab9 */ /* 0x000fe20000000800 */
[----:B------:R-:W-:Y:S01]  /*e550*/  ULDC UR7, c[0x0][0x10] ;  /* 0x0000040000077ab9 */ /* 0x000fe20000000800 */
[----:B------:R-:W2:Y:S01]  /*e560*/  LDC R5, c[0x0][0x14] ;  /* 0x00000500ff057b82 */ /* 0x000ea20000000800 */
[----:B------:R-:W-:Y:S01]  /*e570*/  UIMAD.WIDE.U32 UR6, UR6, UR7, URZ ;  /* 0x00000007060672a5 */ /* 0x000fe2000f8e003f */
[----:B------:R-:W-:Y:S01]  /*e580*/  PRMT R0, RZ, 0x7610, R0 ;  /* 0x00007610ff007816 */ /* 0x000fe20000000000 */
[----:B------:R-:W-:-:S04]  /*e590*/  UMOV UR12, 0xffffffff ;  /* 0xffffffff000c7882 */ /* 0x000fc80000000000 */
[----:B--2---:R-:W-:-:S04]  /*e5a0*/  IMAD.WIDE.U32 R2, R5, UR6, R2 ;  /* 0x0000000605027c25 */ /* 0x004fc8000f8e0002 */
[----:B------:R-:W-:Y:S01]  /*e5b0*/  IMAD R5, R5, UR7, RZ ;  /* 0x0000000705057c24 */ /* 0x000fe2000f8e02ff */
[----:B------:R-:W-:Y:S01]  /*e5c0*/  ULDC.64 UR6, c[0x0][0x650] ;  /* 0x0001940000067ab9 */ /* 0x000fe20000000a00 */
[----:B------:R-:W-:Y:S01]  /*e5d0*/  IMAD.MOV.U32 R19, RZ, RZ, R2 ;  /* 0x000000ffff137224 */ /* 0x000fe200078e0002 */
[----:B------:R-:W-:Y:S01]  /*e5e0*/  ISETP.GE.U32.AND P0, PT, R2, UR6, PT ;  /* 0x0000000602007c0c */ /* 0x000fe2000bf06070 */
[----:B------:R-:W-:Y:S02]  /*e5f0*/  IMAD.IADD R22, R3, 0x1, R5 ;  /* 0x0000000103167824 */ /* 0x000fe400078e0205 */
[----:B------:R-:W-:-:S03]  /*e600*/  IMAD.MOV.U32 R2, RZ, RZ, -0x1 ;  /* 0xffffffffff027424 */ /* 0x000fc600078e00ff */
[----:B------:R0:W-:Y:S01]  /*e610*/  STL [R1+0x70], R22 ;  /* 0x0000701601007387 */ /* 0x0001e20000100800 */
[----:B------:R-:W-:-:S03]  /*e620*/  ISETP.GE.U32.AND.EX P0, PT, R22, UR7, PT, P0 ;  /* 0x0000000716007c0c */ /* 0x000fc6000bf06100 */
[----:B------:R0:W-:Y:S04]  /*e630*/  STL [R1+0x74], R19 ;  /* 0x0000741301007387 */ /* 0x0001e80000100800 */
[----:B------:R0:W-:Y:S06]  /*e640*/  STL [R1+0x78], R2 ;  /* 0x0000780201007387 */ /* 0x0001ec0000100800 */
[----:B------:R-:W-:Y:S05]  /*e650*/  @P0 BRA `(.L_x_290) ;  /* 0x00000004006c0947 */ /* 0x000fea0003800000 */
[----:B------:R-:W2:Y:S01]  /*e660*/  S2R R14, SR_CTAID.X ;  /* 0x00000000000e7919 */ /* 0x000ea20000002500 */
[----:B------:R-:W5:Y:S01]  /*e670*/  LDC.64 R8, c[0x0][0x628] ;  /* 0x00018a00ff087b82 */ /* 0x000f620000000a00 */
[----:B------:R-:W-:Y:S01]  /*e680*/  ULDC UR6, c[0x0][0x150] ;  /* 0x0000540000067ab9 */ /* 0x000fe20000000800 */
[----:B------:R-:W-:Y:S01]  /*e690*/  IMAD.MOV.U32 R6, RZ, RZ, R19 ;  /* 0x000000ffff067224 */ /* 0x000fe200078e0013 */
[----:B------:R-:W0:Y:S01]  /*e6a0*/  S2R R16, SR_CTAID.Y ;  /* 0x0000000000107919 */ /* 0x000e220000002600 */
[----:B------:R-:W-:-:S04]  /*e6b0*/  IMAD.MOV.U32 R7, RZ, RZ, R22 ;  /* 0x000000ffff077224 */ /* 0x000fc800078e0016 */
[----:B------:R-:W0:Y:S08]  /*e6c0*/  LDC R17, c[0x0][0x144] ;  /* 0x00005100ff117b82 */ /* 0x000e300000000800 */
[----:B------:R-:W0:Y:S08]  /*e6d0*/  LDC R10, c[0x0][0x630] ;  /* 0x00018c00ff0a7b82 */ /* 0x000e300000000800 */
[----:B------:R-:W0:Y:S01]  /*e6e0*/  LDC.64 R12, c[0x0][0x620] ;  /* 0x00018800ff0c7b82 */ /* 0x000e220000000a00 */
[----:B-----5:R-:W-:-:S04]  /*e6f0*/  ISETP.NE.U32.AND P0, PT, R8, RZ, PT ;  /* 0x000000ff0800720c */ /* 0x020fc80003f05070 */
[----:B------:R-:W-:Y:S02]  /*e700*/  ISETP.NE.AND.EX P0, PT, R9, RZ, PT, P0 ;  /* 0x000000ff0900720c */ /* 0x000fe40003f05300 */
[----:B--2---:R-:W-:-:S05]  /*e710*/  I2FP.F32.U32 R0, R14 ;  /* 0x0000000e00007245 */ /* 0x004fca0000201000 */
[----:B------:R-:W-:-:S04]  /*e720*/  FMUL R0, R0, UR6 ;  /* 0x0000000600007c20 */ /* 0x000fc80008400000 */
[----:B------:R2:W0:Y:S02]  /*e730*/  F2I.U32.TRUNC.NTZ R15, R0 ;  /* 0x00000000000f7305 */ /* 0x000424000020f000 */
[----:B------:R-:W-:Y:S05]  /*e740*/  @!P0 BRA `(.L_x_291) ;  /* 0x0000000000288947 */ /* 0x000fea0003800000 */
[----:B--2---:R-:W2:Y:S02]  /*e750*/  LDC R0, c[0x0][0x634] ;  /* 0x00018d00ff007b82 */ /* 0x004ea40000000800 */
[----:B--2---:R-:W-:-:S05]  /*e760*/  IADD3 R7, P0, R19, R0, RZ ;  /* 0x0000000013077210 */ /* 0x004fca0007f1e0ff */
[----:B------:R-:W-:-:S04]  /*e770*/  IMAD.X R11, RZ, RZ, R22, P0 ;  /* 0x000000ffff0b7224 */ /* 0x000fc800000e0616 */
[----:B0-----:R-:W-:-:S04]  /*e780*/  IMAD.WIDE.U32 R2, R11, R8, RZ ;  /* 0x000000080b027225 */ /* 0x001fc800078e00ff */
[----:B------:R-:W-:-:S04]  /*e790*/  IMAD.WIDE.U32 R4, P0, R7, R9, R2 ;  /* 0x0000000907047225 */ /* 0x000fc80007800002 */
[----:B------:R-:W-:-:S04]  /*e7a0*/  IMAD.WIDE.U32 R2, R7, R8, RZ ;  /* 0x0000000807027225 */ /* 0x000fc800078e00ff */
[----:B------:R-:W-:Y:S01]  /*e7b0*/  IMAD.X R7, RZ, RZ, RZ, P0 ;  /* 0x000000ffff077224 */ /* 0x000fe200000e06ff */
[----:B------:R-:W-:Y:S01]  /*e7c0*/  IADD3 RZ, P0, R3, R4, RZ ;  /* 0x0000000403ff7210 */ /* 0x000fe20007f1e0ff */
[----:B------:R-:W-:-:S04]  /*e7d0*/  IMAD.MOV.U32 R6, RZ, RZ, R5 ;  /* 0x000000ffff067224 */ /* 0x000fc800078e0005 */
[----:B------:R-:W-:-:S08]  /*e7e0*/  IMAD.WIDE.U32.X R6, R11, R9, R6, P0 ;  /* 0x000000090b067225 */ /* 0x000fd000000e0406 */
.L_x_291:
[-CC-:B01----:R-:W-:Y:S01]  /*e7f0*/  SHF.R.U64 R24, R6, R10.reuse, R7.reuse ;  /* 0x0000000a06187219 */ /* 0x183fe20000001207 */
[----:B------:R-:W0:Y:S01]  /*e800*/  LDC.64 R20, c[0x0][0x640] ;  /* 0x00019000ff147b82 */ /* 0x000e220000000a00 */
[----:B--2---:R-:W-:Y:S01]  /*e810*/  SHF.R.U32.HI R0, RZ, R10, R7 ;  /* 0x0000000aff007219 */ /* 0x004fe20000011607 */
[----:B------:R-:W-:Y:S01]  /*e820*/  IMAD.MOV.U32 R2, RZ, RZ, R19 ;  /* 0x000000ffff027224 */ /* 0x000fe200078e0013 */
[----:B------:R-:W-:Y:S01]  /*e830*/  IADD3 R5, P0, RZ, -R24, RZ ;  /* 0x80000018ff057210 */ /* 0x000fe20007f1e0ff */
[----:B------:R-:W-:Y:S01]  /*e840*/  IMAD.MOV R15, RZ, RZ, -R15 ;  /* 0x000000ffff0f7224 */ /* 0x000fe200078e0a0f */
[----:B------:R-:W-:Y:S01]  /*e850*/  ULDC UR6, c[0x0][0x154] ;  /* 0x0000550000067ab9 */ /* 0x000fe20000000800 */
[----:B------:R-:W-:Y:S02]  /*e860*/  IMAD.MOV.U32 R7, RZ, RZ, 0x1 ;  /* 0x00000001ff077424 */ /* 0x000fe400078e00ff */
[----:B------:R-:W1:Y:S01]  /*e870*/  LDC R4, c[0x0][0x618] ;  /* 0x00018600ff047b82 */ /* 0x000e620000000800 */
[----:B------:R-:W-:-:S02]  /*e880*/  IMAD.X R3, RZ, RZ, ~R0, P0 ;  /* 0x000000ffff037224 */ /* 0x000fc400000e0e00 */
[----:B------:R-:W-:Y:S02]  /*e890*/  IMAD R15, R17, R15, R14 ;  /* 0x0000000f110f7224 */ /* 0x000fe400078e020e */
[-C--:B------:R-:W-:Y:S02]  /*e8a0*/  IMAD R0, R3, R12.reuse, RZ ;  /* 0x0000000c03007224 */ /* 0x080fe400078e02ff */
[----:B------:R-:W-:Y:S01]  /*e8b0*/  IMAD.MOV.U32 R3, RZ, RZ, R22 ;  /* 0x000000ffff037224 */ /* 0x000fe200078e0016 */
[----:B------:R-:W2:Y:S01]  /*e8c0*/  LDC R6, c[0x0][0x608] ;  /* 0x00018200ff067b82 */ /* 0x000ea20000000800 */
[----:B------:R-:W-:-:S04]  /*e8d0*/  IMAD.WIDE.U32 R2, R5, R12, R2 ;  /* 0x0000000c05027225 */ /* 0x000fc800078e0002 */
[----:B------:R-:W-:-:S03]  /*e8e0*/  IMAD R5, R5, R13, R0 ;  /* 0x0000000d05057224 */ /* 0x000fc600078e0200 */
[----:B------:R-:W5:Y:S01]  /*e8f0*/  LDC R18, c[0x0][0x658] ;  /* 0x00019600ff127b82 */ /* 0x000f620000000800 */
[----:B------:R-:W-:Y:S01]  /*e900*/  I2FP.F32.U32 R0, R16 ;  /* 0x0000001000007245 */ /* 0x000fe20000201000 */
[----:B------:R-:W-:Y:S01]  /*e910*/  IMAD.IADD R3, R3, 0x1, R5 ;  /* 0x0000000103037824 */ /* 0x000fe200078e0205 */
[----:B0-----:R-:W-:Y:S01]  /*e920*/  ISETP.NE.U32.AND P0, PT, R20, RZ, PT ;  /* 0x000000ff1400720c */ /* 0x001fe20003f05070 */
[----:B------:R-:W-:Y:S02]  /*e930*/  IMAD.MOV.U32 R5, RZ, RZ, -0x1 ;  /* 0xffffffffff057424 */ /* 0x000fe400078e00ff */
[----:B------:R-:W-:Y:S02]  /*e940*/  FMUL R0, R0, UR6 ;  /* 0x0000000600007c20 */ /* 0x000fe40008400000 */
[----:B------:R-:W0:Y:S01]  /*e950*/  LDC R13, c[0x0][0x148] ;  /* 0x00005200ff0d7b82 */ /* 0x000e220000000800 */
[----:B-1----:R-:W-:Y:S01]  /*e960*/  SHF.R.U64 R10, R2, R4, R3 ;  /* 0x00000004020a7219 */ /* 0x002fe20000001203 */
[----:B------:R1:W0:Y:S01]  /*e970*/  F2I.U32.TRUNC.NTZ R12, R0 ;  /* 0x00000000000c7305 */ /* 0x000222000020f000 */
[----:B------:R-:W-:-:S02]  /*e980*/  ISETP.NE.AND.EX P0, PT, R21, RZ, PT, P0 ;  /* 0x000000ff1500720c */ /* 0x000fc40003f05300 */
[----:B------:R-:W-:-:S03]  /*e990*/  SHF.R.U32.HI R3, RZ, R4, R3 ;  /* 0x00000004ff037219 */ /* 0x000fc60000011603 */
[----:B------:R-:W0:Y:S01]  /*e9a0*/  LDC R14, c[0x0][0x600] ;  /* 0x00018000ff0e7b82 */ /* 0x000e220000000800 */
[-CC-:B--2---:R-:W-:Y:S02]  /*e9b0*/  SHF.R.U64 R8, R10, R6.reuse, R3.reuse ;  /* 0x000000060a087219 */ /* 0x184fe40000001203 */
[----:B------:R-:W-:-:S05]  /*e9c0*/  SHF.R.U32.HI R3, RZ, R6, R3 ;  /* 0x00000006ff037219 */ /* 0x000fca0000011603 */
[----:B------:R-:W2:Y:S01]  /*e9d0*/  LDC R19, c[0x0][0x648] ;  /* 0x00019200ff137b82 */ /* 0x000ea20000000800 */
[-CC-:B-----5:R-:W-:Y:S02]  /*e9e0*/  SHF.R.U64 R11, R8, R18.reuse, R3.reuse ;  /* 0x00000012080b7219 */ /* 0x1a0fe40000001203 */
[-C--:B------:R-:W-:Y:S02]  /*e9f0*/  SHF.L.U32 R5, R5, R18.reuse, RZ ;  /* 0x0000001205057219 */ /* 0x080fe400000006ff */
[-C--:B------:R-:W-:Y:S01]  /*ea00*/  SHF.R.U32.HI R3, RZ, R18.reuse, R3 ;  /* 0x00000012ff037219 */ /* 0x080fe20000011603 */
[----:B------:R-:W-:Y:S01]  /*ea10*/  IMAD.MOV.U32 R2, RZ, RZ, R11 ;  /* 0x000000ffff027224 */ /* 0x000fe200078e000b */
[----:B------:R-:W-:Y:S01]  /*ea20*/  SHF.L.U32 R40, R7, R18, RZ ;  /* 0x0000001207287219 */ /* 0x000fe200000006ff */
[----:B------:R-:W0:Y:S01]  /*ea30*/  LDC R22, c[0x0][0x638] ;  /* 0x00018e00ff167b82 */ /* 0x000e220000000800 */
[----:B------:R-:W-:-:S07]  /*ea40*/  LOP3.LUT R17, RZ, R5, RZ, 0x33, !PT ;  /* 0x00000005ff117212 */ /* 0x000fce00078e33ff */
[----:B------:R-:W0:Y:S01]  /*ea50*/  LDC R23, c[0x0][0x610] ;  /* 0x00018400ff177b82 */ /* 0x000e220000000800 */
[----:B-1----:R-:W-:Y:S05]  /*ea60*/  @!P0 BRA `(.L_x_292) ;  /* 0x0000000000288947 */ /* 0x002fea0003800000 */
        /* <DEDUP_REMOVED lines=10> */
.L_x_292:
[----:B--2---:R-:W-:Y:S01]  /*eb10*/  SHF.R.U64 R0, R2, R19, R3 ;  /* 0x0000001302007219 */ /* 0x004fe20000001203 */
[----:B0-----:R-:W-:Y:S01]  /*eb20*/  VIADD R3, R14, 0xffffffff ;  /* 0xffffffff0e037836 */ /* 0x001fe20000000000 */
[----:B------:R-:W-:Y:S01]  /*eb30*/  LOP3.LUT R5, R8, R17, RZ, 0xc0, !PT ;  /* 0x0000001108057212 */ /* 0x000fe200078ec0ff */
[----:B------:R-:W-:Y:S01]  /*eb40*/  IMAD.MOV R12, RZ, RZ, -R12 ;  /* 0x000000ffff0c7224 */ /* 0x000fe200078e0a0c */
[----:B------:R-:W-:Y:S01]  /*eb50*/  R2UR UR12, R24 ;  /* 0x00000000180c72ca */ /* 0x000fe200000e0000 */
[----:B------:R-:W-:Y:S01]  /*eb60*/  IMAD.MOV R2, RZ, RZ, -R0 ;  /* 0x000000ffff027224 */ /* 0x000fe200078e0a00 */
[----:B------:R-:W-:Y:S01]  /*eb70*/  LOP3.LUT R3, R10, R3, RZ, 0xc0, !PT ;  /* 0x000000030a037212 */ /* 0x000fe200078ec0ff */
[----:B------:R-:W-:Y:S02]  /*eb80*/  IMAD R40, R40, R0, R5 ;  /* 0x0000000028287224 */ /* 0x000fe400078e0205 */
[----:B------:R-:W-:Y:S02]  /*eb90*/  @P4 IMAD R15, R13, R12, R16 ;  /* 0x0000000c0d0f4224 */ /* 0x000fe400078e0210 */
[----:B------:R-:W-:-:S02]  /*eba0*/  IMAD R0, R2, R22, R11 ;  /* 0x0000001602007224 */ /* 0x000fc400078e020b */
[----:B------:R-:W-:Y:S02]  /*ebb0*/  IMAD R40, R40, R23, R15 ;  /* 0x0000001728287224 */ /* 0x000fe400078e020f */
[----:B------:R-:W-:Y:S02]  /*ebc0*/  IMAD R3, R0, R14, R3 ;  /* 0x0000000e00037224 */ /* 0x000fe400078e0203 */
[----:B------:R-:W-:-:S03]  /*ebd0*/  IMAD.MOV.U32 R0, RZ, RZ, 0x1 ;  /* 0x00000001ff007424 */ /* 0x000fc600078e00ff */
[----:B------:R-:W-:Y:S02]  /*ebe0*/  SEL R2, R3, R40, !P4 ;  /* 0x0000002803027207 */ /* 0x000fe40006000000 */
[----:B------:R-:W-:-:S03]  /*ebf0*/  SEL R40, R40, R3, !P4 ;  /* 0x0000000328287207 */ /* 0x000fc60006000000 */
[----:B------:R2:W-:Y:S04]  /*ec00*/  STL [R1+0x78], R2 ;  /* 0x0000780201007387 */ /* 0x0005e80000100800 */
.L_x_290:
[----:B------:R0:W-:Y:S01]  /*ec10*/  STL [R1+0x7c], R40 ;  /* 0x00007c2801007387 */ /* 0x0001e20000100800 */
[----:B------:R-:W-:-:S13]  /*ec20*/  LOP3.LUT P0, RZ, R0, 0xff, RZ, 0xc0, !PT ;  /* 0x000000ff00ff7812 */ /* 0x000fda000780c0ff */
[----:B0-----:R-:W-:Y:S05]  /*ec30*/  @P0 BRA `(.L_x_293) ;  /* 0xffffff2400000947 */ /* 0x001fea000383ffff */
[----:B------:R-:W-:Y:S05]  /*ec40*/  EXIT ;  /* 0x000000000000794d */ /* 0x000fea0003800000 */
.L_x_3:
[----:B------:R-:W2:Y:S01]  /*ec50*/  LDL R16, [R1+0x74] ;  /* 0x0000740001107983 */ /* 0x000ea20000100800 */
[----:B------:R-:W-:-:S03]  /*ec60*/  ULDC.64 UR4, c[0x0][0x650] ;  /* 0x0001940000047ab9 */ /* 0x000fc60000000a00 */
[----:B------:R-:W3:Y:S01]  /*ec70*/  LDL R17, [R1+0x70] ;  /* 0x0000700001117983 */ /* 0x000ee20000100800 */
[----:B------:R-:W-:Y:S01]  /*ec80*/  PRMT R4, RZ, 0x7610, R4 ;  /* 0x00007610ff047816 */ /* 0x000fe20000000004 */
[----:B------:R-:W-:Y:S02]  /*ec90*/  IMAD.MOV.U32 R5, RZ, RZ, -0x1 ;  /* 0xffffffffff057424 */ /* 0x000fe400078e00ff */
[----:B------:R-:W-:Y:S02]  /*eca0*/  IMAD.MOV.U32 R6, RZ, RZ, -0x1 ;  /* 0xffffffffff067424 */ /* 0x000fe400078e00ff */
[----:B------:R-:W-:Y:S01]  /*ecb0*/  IMAD.MOV.U32 R11, RZ, RZ, -0x1 ;  /* 0xffffffffff0b7424 */ /* 0x000fe200078e00ff */
[----:B--2---:R-:W-:-:S04]  /*ecc0*/  ISETP.GE.U32.AND P0, PT, R16, UR4, PT ;  /* 0x0000000410007c0c */ /* 0x004fc8000bf06070 */
[----:B---3--:R-:W-:-:S13]  /*ecd0*/  ISETP.GE.U32.AND.EX P0, PT, R17, UR5, PT, P0 ;  /* 0x0000000511007c0c */ /* 0x008fda000bf06100 */
[----:B------:R-:W-:Y:S05]  /*ece0*/  @P0 BRA `(.L_x_294) ;  /* 0x00000004005c0947 */ /* 0x000fea0003800000 */
        /* <DEDUP_REMOVED lines=18> */
.L_x_295:
[-CC-:B------:R-:W-:Y:S01]  /*ee10*/  SHF.R.U64 R11, R8, R12.reuse, R9.reuse ;  /* 0x0000000c080b7219 */ /* 0x180fe20000001209 */
[----:B------:R-:W0:Y:S01]  /*ee20*/  LDC.64 R20, c[0x0][0x640] ;  /* 0x00019000ff147b82 */ /* 0x000e220000000a00 */
[----:B------:R-:W-:Y:S01]  /*ee30*/  SHF.R.U32.HI R3, RZ, R12, R9 ;  /* 0x0000000cff037219 */ /* 0x000fe20000011609 */
[----:B------:R-:W-:Y:S01]  /*ee40*/  ULDC UR4, c[0x0][0x150] ;  /* 0x0000540000047ab9 */ /* 0x000fe20000000800 */
[----:B------:R-:W-:Y:S01]  /*ee50*/  IADD3 R7, P0, RZ, -R11, RZ ;  /* 0x8000000bff077210 */ /* 0x000fe20007f1e0ff */
[----:B------:R-:W-:Y:S01]  /*ee60*/  IMAD.MOV.U32 R4, RZ, RZ, R16 ;  /* 0x000000ffff047224 */ /* 0x000fe200078e0010 */
[----:B------:R-:W-:Y:S01]  /*ee70*/  I2FP.F32.U32 R6, R2 ;  /* 0x0000000200067245 */ /* 0x000fe20000201000 */
[----:B------:R-:W-:Y:S02]  /*ee80*/  IMAD.MOV.U32 R5, RZ, RZ, R17 ;  /* 0x000000ffff057224 */ /* 0x000fe400078e0011 */
[----:B------:R-:W1:Y:S01]  /*ee90*/  LDC R10, c[0x0][0x618] ;  /* 0x00018600ff0a7b82 */ /* 0x000e620000000800 */
[----:B------:R-:W-:-:S02]  /*eea0*/  IMAD.X R3, RZ, RZ, ~R3, P0 ;  /* 0x000000ffff037224 */ /* 0x000fc400000e0e03 */
[----:B------:R-:W-:Y:S01]  /*eeb0*/  FMUL R9, R6, UR4 ;  /* 0x0000000406097c20 */ /* 0x000fe20008400000 */
[----:B------:R-:W-:Y:S01]  /*eec0*/  IMAD.WIDE.U32 R4, R7, R14, R4 ;  /* 0x0000000e07047225 */ /* 0x000fe200078e0004 */
[----:B------:R-:W-:-:S03]  /*eed0*/  ULDC UR4, c[0x0][0x154] ;  /* 0x0000550000047ab9 */ /* 0x000fc60000000800 */
[----:B------:R-:W-:Y:S01]  /*eee0*/  IMAD R6, R3, R14, RZ ;  /* 0x0000000e03067224 */ /* 0x000fe200078e02ff */
[----:B------:R-:W2:Y:S01]  /*eef0*/  LDC R13, c[0x0][0x144] ;  /* 0x00005100ff0d7b82 */ /* 0x000ea20000000800 */
[----:B------:R-:W3:Y:S02]  /*ef00*/  F2I.U32.TRUNC.NTZ R9, R9 ;  /* 0x0000000900097305 */ /* 0x000ee4000020f000 */
[----:B------:R-:W-:Y:S02]  /*ef10*/  IMAD R3, R7, R15, R6 ;  /* 0x0000000f07037224 */ /* 0x000fe400078e0206 */
[----:B------:R-:W-:Y:S02]  /*ef20*/  IMAD.MOV.U32 R6, RZ, RZ, -0x1 ;  /* 0xffffffffff067424 */ /* 0x000fe400078e00ff */
[----:B------:R-:W-:Y:S01]  /*ef30*/  IMAD.IADD R3, R5, 0x1, R3 ;  /* 0x0000000105037824 */ /* 0x000fe200078e0203 */
[----:B------:R-:W4:Y:S01]  /*ef40*/  LDC R12, c[0x0][0x608] ;  /* 0x00018200ff0c7b82 */ /* 0x000f220000000800 */
[----:B------:R-:W-:-:S02]  /*ef50*/  I2FP.F32.U32 R5, R0 ;  /* 0x0000000000057245 */ /* 0x000fc40000201000 */
[----:B0-----:R-:W-:-:S03]  /*ef60*/  ISETP.NE.U32.AND P0, PT, R20, RZ, PT ;  /* 0x000000ff1400720c */ /* 0x001fc60003f05070 */
[----:B------:R-:W-:Y:S01]  /*ef70*/  FMUL R5, R5, UR4 ;  /* 0x0000000405057c20 */ /* 0x000fe20008400000 */
[----:B------:R-:W-:Y:S01]  /*ef80*/  ISETP.NE.AND.EX P0, PT, R21, RZ, PT, P0 ;  /* 0x000000ff1500720c */ /* 0x000fe20003f05300 */
[----:B------:R-:W0:Y:S01]  /*ef90*/  LDC R7, c[0x0][0x658] ;  /* 0x00019600ff077b82 */ /* 0x000e220000000800 */
[-C--:B-1----:R-:W-:Y:S01]  /*efa0*/  SHF.R.U64 R8, R4, R10.reuse, R3 ;  /* 0x0000000a04087219 */ /* 0x082fe20000001203 */
[----:B---3--:R-:W-:Y:S01]  /*efb0*/  IMAD.MOV R4, RZ, RZ, -R9 ;  /* 0x000000ffff047224 */ /* 0x008fe200078e0a09 */
[----:B------:R-:W-:Y:S02]  /*efc0*/  SHF.R.U32.HI R3, RZ, R10, R3 ;  /* 0x0000000aff037219 */ /* 0x000fe40000011603 */
[----:B------:R1:W3:Y:S03]  /*efd0*/  F2I.U32.TRUNC.NTZ R10, R5 ;  /* 0x00000005000a7305 */ /* 0x0002e6000020f000 */
[----:B------:R-:W1:Y:S01]  /*efe0*/  LDC R17, c[0x0][0x148] ;  /* 0x00005200ff117b82 */ /* 0x000e620000000800 */
[----:B--2---:R-:W-:-:S02]  /*eff0*/  IMAD R19, R13, R4, R2 ;  /* 0x000000040d137224 */ /* 0x004fc400078e0202 */
[----:B------:R-:W-:-:S05]  /*f000*/  IMAD.MOV.U32 R4, RZ, RZ, 0x1 ;  /* 0x00000001ff047424 */ /* 0x000fca00078e00ff */
[----:B------:R-:W2:Y:S01]  /*f010*/  LDC R14, c[0x0][0x600] ;  /* 0x00018000ff0e7b82 */ /* 0x000ea20000000800 */
[-CC-:B----4-:R-:W-:Y:S02]  /*f020*/  SHF.R.U64 R13, R8, R12.reuse, R3.reuse ;  /* 0x0000000c080d7219 */ /* 0x190fe40000001203 */
[----:B------:R-:W-:-:S05]  /*f030*/  SHF.R.U32.HI R2, RZ, R12, R3 ;  /* 0x0000000cff027219 */ /* 0x000fca0000011603 */
[----:B------:R-:W4:Y:S01]  /*f040*/  LDC R16, c[0x0][0x648] ;  /* 0x00019200ff107b82 */ /* 0x000f220000000800 */
[-CC-:B0-----:R-:W-:Y:S02]  /*f050*/  SHF.R.U64 R15, R13, R7.reuse, R2.reuse ;  /* 0x000000070d0f7219 */ /* 0x181fe40000001202 */
[-C--:B------:R-:W-:Y:S02]  /*f060*/  SHF.L.U32 R6, R6, R7.reuse, RZ ;  /* 0x0000000706067219 */ /* 0x080fe400000006ff */
[-C--:B------:R-:W-:Y:S01]  /*f070*/  SHF.R.U32.HI R3, RZ, R7.reuse, R2 ;  /* 0x00000007ff037219 */ /* 0x080fe20000011602 */
[----:B------:R-:W-:Y:S01]  /*f080*/  IMAD.MOV.U32 R2, RZ, RZ, R15 ;  /* 0x000000ffff027224 */ /* 0x000fe200078e000f */
[----:B------:R-:W-:Y:S01]  /*f090*/  SHF.L.U32 R12, R4, R7, RZ ;  /* 0x00000007040c7219 */ /* 0x000fe200000006ff */
[----:B------:R-:W0:Y:S01]  /*f0a0*/  LDC R18, c[0x0][0x638] ;  /* 0x00018e00ff127b82 */ /* 0x000e220000000800 */
[----:B------:R-:W-:-:S07]  /*f0b0*/  LOP3.LUT R22, RZ, R6, RZ, 0x33, !PT ;  /* 0x00000006ff167212 */ /* 0x000fce00078e33ff */
        /* <DEDUP_REMOVED lines=12> */
.L_x_296:
[----:B----4-:R-:W-:Y:S01]  /*f180*/  SHF.R.U64 R3, R2, R16, R3 ;  /* 0x0000001002037219 */ /* 0x010fe20000001203 */
[----:B--2---:R-:W-:Y:S01]  /*f190*/  VIADD R5, R14, 0xffffffff ;  /* 0xffffffff0e057836 */ /* 0x004fe20000000000 */
[----:B------:R-:W-:Y:S01]  /*f1a0*/  LOP3.LUT R2, R13, R22, RZ, 0xc0, !PT ;  /* 0x000000160d027212 */ /* 0x000fe200078ec0ff */
[----:B------:R-:W-:Y:S02]  /*f1b0*/  IMAD.MOV R10, RZ, RZ, -R10 ;  /* 0x000000ffff0a7224 */ /* 0x000fe400078e0a0a */
[----:B------:R-:W-:Y:S02]  /*f1c0*/  IMAD.MOV R4, RZ, RZ, -R3 ;  /* 0x000000ffff047224 */ /* 0x000fe400078e0a03 */
[----:B------:R-:W-:Y:S01]  /*f1d0*/  IMAD R2, R12, R3, R2 ;  /* 0x000000030c027224 */ /* 0x000fe200078e0202 */
[----:B------:R-:W-:Y:S01]  /*f1e0*/  LOP3.LUT R3, R8, R5, RZ, 0xc0, !PT ;  /* 0x0000000508037212 */ /* 0x000fe200078ec0ff */
[----:B------:R-:W-:Y:S02]  /*f1f0*/  @P4 IMAD R19, R17, R10, R0 ;  /* 0x0000000a11134224 */ /* 0x000fe400078e0200 */
[----:B0-----:R-:W-:-:S02]  /*f200*/  IMAD R0, R4, R18, R15 ;  /* 0x0000001204007224 */ /* 0x001fc400078e020f */
[----:B------:R-:W-:Y:S02]  /*f210*/  IMAD R5, R2, R23, R19 ;  /* 0x0000001702057224 */ /* 0x000fe400078e0213 */
[----:B------:R-:W-:Y:S02]  /*f220*/  IMAD R0, R0, R14, R3 ;  /* 0x0000000e00007224 */ /* 0x000fe400078e0203 */
[----:B------:R-:W-:-:S03]  /*f230*/  IMAD.MOV.U32 R4, RZ, RZ, 0x1 ;  /* 0x00000001ff047424 */ /* 0x000fc600078e00ff */
[----:B------:R-:W-:Y:S02]  /*f240*/  SEL R6, R0, R5, !P4 ;  /* 0x0000000500067207 */ /* 0x000fe40006000000 */
[----:B------:R-:W-:-:S07]  /*f250*/  SEL R5, R5, R0, !P4 ;  /* 0x0000000005057207 */ /* 0x000fce0006000000 */
.L_x_294:
[----:B------:R-:W-:-:S08]  /*f260*/  NOP ;  /* 0x0000000000007918 */ /* 0x000fd00000000000 */
[----:B------:R-:W0:-:S00]  /*f270*/  USETMAXREG.DEALLOC.CTAPOOL 0x28 ;  /* 0x00000028000079c8 */ /* 0x000e0000080e0500 */
[----:B------:R-:W-:-:S13]  /*f280*/  ISETP.NE.AND P0, PT, RZ, UR8, PT ;  /* 0x00000008ff007c0c */ /* 0x000fda000bf05270 */
[----:B------:R-:W-:Y:S05]  /*f290*/  @P0 EXIT ;  /* 0x000000000000094d */ /* 0x000fea0003800000 */
[----:B0-----:R-:W-:Y:S01]  /*f2a0*/  LOP3.LUT P0, RZ, R4, 0xff, RZ, 0xc0, !PT ;  /* 0x000000ff04ff7812 */ /* 0x001fe2000780c0ff */
[----:B------:R-:W-:Y:S02]  /*f2b0*/  IMAD.MOV.U32 R0, RZ, RZ, 0x1 ;  /* 0x00000001ff007424 */ /* 0x000fe400078e00ff */
[----:B------:R-:W-:-:S10]  /*f2c0*/  IMAD.MOV.U32 R8, RZ, RZ, RZ ;  /* 0x000000ffff087224 */ /* 0x000fd400078e00ff */
[----:B------:R-:W-:Y:S05]  /*f2d0*/  @!P0 BRA `(.L_x_297) ;  /* 0x0000000c00508947 */ /* 0x000fea0003800000 */
[----:B------:R-:W0:Y:S01]  /*f2e0*/  S2R R2, SR_TID.X ;  /* 0x0000000000027919 */ /* 0x000e220000002100 */
[----:B------:R-:W-:Y:S01]  /*f2f0*/  ULDC UR4, c[0x0][0x28c] ;  /* 0x0000a30000047ab9 */ /* 0x000fe20000000800 */
[----:B------:R-:W-:Y:S01]  /*f300*/  ULDC UR6, c[0x0][0x658] ;  /* 0x0001960000067ab9 */ /* 0x000fe20000000800 */
[----:B------:R-:W-:Y:S01]  /*f310*/  UIADD3 UR10, UR4, 0x7f, URZ ;  /* 0x0000007f040a7890 */ /* 0x000fe2000fffe03f */
[----:B------:R-:W-:Y:S01]  /*f320*/  BSSY B0, `(.L_x_297) ;  /* 0x00000cf000007945 */ /* 0x000fe20003800000 */
[----:B------:R-:W-:Y:S01]  /*f330*/  UMOV UR7, 0xffffffff ;  /* 0xffffffff00077882 */ /* 0x000fe20000000000 */
[----:B------:R-:W-:Y:S01]  /*f340*/  ULDC UR5, c[0x0][0x600] ;  /* 0x0001800000057ab9 */ /* 0x000fe20000000800 */
[----:B------:R-:W-:Y:S01]  /*f350*/  UMOV UR9, 0x1 ;  /* 0x0000000100097882 */ /* 0x000fe20000000000 */
[----:B------:R-:W-:Y:S01]  /*f360*/  USHF.L.U32 UR7, UR7, UR6, URZ ;  /* 0x0000000607077299 */ /* 0x000fe2000800063f */
[----:B------:R-:W-:Y:S01]  /*f370*/  IMAD.MOV.U32 R9, RZ, RZ, 0x1 ;  /* 0x00000001ff097424 */ /* 0x000fe200078e00ff */
[----:B------:R-:W-:Y:S01]  /*f380*/  UIADD3 UR4, UR5, -0x1, URZ ;  /* 0xffffffff05047890 */ /* 0x000fe2000fffe03f */
[----:B------:R-:W-:Y:S01]  /*f390*/  IMAD.MOV.U32 R0, RZ, RZ, 0x1 ;  /* 0x00000001ff007424 */ /* 0x000fe200078e00ff */
[----:B------:R-:W-:Y:S01]  /*f3a0*/  USHF.R.S32.HI UR11, URZ, 0x1f, UR10 ;  /* 0x0000001f3f0b7899 */ /* 0x000fe2000801140a */
[----:B------:R-:W-:Y:S01]  /*f3b0*/  IMAD.MOV.U32 R8, RZ, RZ, RZ ;  /* 0x000000ffff087224 */ /* 0x000fe200078e00ff */
[----:B------:R-:W-:Y:S01]  /*f3c0*/  ULDC UR8, c[0x0][0xc] ;  /* 0x0000030000087ab9 */ /* 0x000fe20000000800 */
[----:B------:R-:W-:-:S02]  /*f3d0*/  USHF.L.U32 UR5, UR9, UR6, URZ ;  /* 0x0000000609057299 */ /* 0x000fc4000800063f */
[----:B------:R-:W-:Y:S01]  /*f3e0*/  ULEA.HI UR11, UR11, UR10, URZ, 0x7 ;  /* 0x0000000a0b0b7291 */ /* 0x000fe2000f8f383f */
[----:B------:R-:W-:Y:S01]  /*f3f0*/  ULDC UR9, c[0x0][0x10] ;  /* 0x0000040000097ab9 */ /* 0x000fe20000000800 */
[----:B------:R-:W-:Y:S02]  /*f400*/  ULOP3.LUT UR6, URZ, UR7, URZ, 0x33, !UPT ;  /* 0x000000073f067292 */ /* 0x000fe4000f8e333f */
[----:B------:R-:W-:Y:S01]  /*f410*/  UIMAD.WIDE.U32 UR8, UR8, UR9, URZ ;  /* 0x00000009080872a5 */ /* 0x000fe2000f8e003f */
[----:B------:R-:W-:Y:S01]  /*f420*/  ULDC UR7, c[0x0][0x14] ;  /* 0x0000050000077ab9 */ /* 0x000fe20000000800 */
[----:B------:R-:W-:Y:S02]  /*f430*/  USHF.R.S32.HI UR20, URZ, 0x7, UR11 ;  /* 0x000000073f147899 */ /* 0x000fe4000801140b */
[----:B------:R-:W-:Y:S02]  /*f440*/  UIMAD.WIDE.U32 UR22, UR8, UR7, URZ ;  /* 0x00000007081672a5 */ /* 0x000fe4000f8e003f */
[----:B------:R-:W-:-:S02]  /*f450*/  UIMAD UR18, UR9, UR7, URZ ;  /* 0x00000007091272a4 */ /* 0x000fc4000f8e023f */
[----:B------:R-:W-:Y:S01]  /*f460*/  ULOP3.LUT UR26, UR13, 0x2, URZ, 0xfc, !UPT ;  /* 0x000000020d1a7892 */ /* 0x000fe2000f8efc3f */
[C---:B0-----:R-:W-:Y:S01]  /*f470*/  LOP3.LUT P2, RZ, R2.reuse, 0x7f, RZ, 0xc0, !PT ;  /* 0x0000007f02ff7812 */ /* 0x041fe2000784c0ff */
[----:B------:R-:W-:Y:S01]  /*f480*/  UIADD3 UR18, UR23, UR18, URZ ;  /* 0x0000001217127290 */ /* 0x000fe2000fffe03f */
[----:B------:R-:W-:Y:S01]  /*f490*/  LOP3.LUT P0, RZ, R2, 0x1f, RZ, 0xc0, !PT ;  /* 0x0000001f02ff7812 */ /* 0x000fe2000780c0ff */
[----:B------:R-:W-:Y:S01]  /*f4a0*/  UIADD3 UR27, UR20, 0x1, URZ ;  /* 0x00000001141b7890 */ /* 0x000fe2000fffe03f */
[----:B------:R-:W-:Y:S02]  /*f4b0*/  ULDC.64 UR24, c[0x0][0x198] ;  /* 0x0000660000187ab9 */ /* 0x000fe40000000a00 */
[----:B------:R-:W-:-:S13]  /*f4c0*/  PLOP3.LUT P0, PT, P0, P2, PT, 0x8a, 0x0 ;  /* 0x000000000000781c */ /* 0x000fda0000705172 */
.L_x_309:
[----:B------:R-:W-:-:S03]  /*f4d0*/  UMOV UR7, 0xffffffff ;  /* 0xffffffff00077882 */ /* 0x000fc60000000000 */
[----:B------:R-:W-:Y:S05]  /*f4e0*/  BRA.DIV UR7, `(.L_x_298) ;  /* 0x0000000e07ec7947 */ /* 0x000fea000b800000 */
[----:B------:R-:W-:-:S13]  /*f4f0*/  ELECT P1, URZ, PT ;  /* 0x00000000003f782f */ /* 0x000fda0003820000 */
.L_x_321:
[----:B------:R-:W0:Y:S01]  /*f500*/  LDC R2, c[0x0][0x28c] ;  /* 0x0000a300ff027b82 */ /* 0x000e220000000800 */
[----:B------:R-:W-:Y:S01]  /*f510*/  BSSY B1, `(.L_x_299) ;  /* 0x0000038000017945 */ /* 0x000fe20003800000 */
[----:B0-----:R-:W-:-:S13]  /*f520*/  ISETP.LT.OR P1, PT, R2, 0x1, !P1 ;  /* 0x000000010200780c */ /* 0x001fda0004f21670 */
[----:B------:R-:W-:Y:S05]  /*f530*/  @P1 BRA `(.L_x_300) ;  /* 0x0000000000d41947 */ /* 0x000fea0003800000 */
[----:B------:R-:W-:Y:S02]  /*f540*/  IMAD.SHL.U32 R6, R6, 0x80, RZ ;  /* 0x0000008006067824 */ /* 0x000fe400078e00ff */
[----:B------:R-:W-:Y:S02]  /*f550*/  IMAD.SHL.U32 R7, R5, 0x100, RZ ;  /* 0x0000010005077824 */ /* 0x000fe400078e00ff */
[----:B------:R-:W-:Y:S02]  /*f560*/  IMAD.MOV.U32 R12, RZ, RZ, RZ ;  /* 0x000000ffff0c7224 */ /* 0x000fe400078e00ff */
[----:B------:R-:W-:Y:S02]  /*f570*/  IMAD.U32 R14, RZ, RZ, UR27 ;  /* 0x0000001bff0e7e24 */ /* 0x000fe4000f8e00ff */
[----:B------:R-:W-:Y:S02]  /*f580*/  IMAD.MOV.U32 R2, RZ, RZ, R0 ;  /* 0x000000ffff027224 */ /* 0x000fe400078e0000 */
[----:B------:R-:W-:-:S07]  /*f590*/  IMAD.MOV.U32 R3, RZ, RZ, R8 ;  /* 0x000000ffff037224 */ /* 0x000fce00078e0008 */
.L_x_304:
[----:B------:R-:W0:Y:S01]  /*f5a0*/  S2R R5, SR_CgaCtaId ;  /* 0x0000000000057919 */ /* 0x000e220000008800 */
[----:B------:R-:W-:-:S04]  /*f5b0*/  MOV R4, 0x400 ;  /* 0x0000040000047802 */ /* 0x000fc80000000f00 */
[----:B0-----:R-:W-:Y:S02]  /*f5c0*/  LEA R10, R5, R4, 0x18 ;  /* 0x00000004050a7211 */ /* 0x001fe400078ec0ff */
[----:B------:R-:W-:Y:S01]  /*f5d0*/  SHF.L.U32 R4, R2, 0x1f, RZ ;  /* 0x0000001f02047819 */ /* 0x000fe200000006ff */
[----:B------:R-:W0:Y:S02]  /*f5e0*/  @!P2 LDC R5, c[0x0][0x500] ;  /* 0x00014000ff05ab82 */ /* 0x000e240000000800 */
[----:B------:R-:W-:-:S04]  /*f5f0*/  IMAD R13, R3, 0x8, R10 ;  /* 0x00000008030d7824 */ /* 0x000fc800078e020a */
[----:B------:R-:W1:Y:S02]  /*f600*/  SYNCS.PHASECHK.TRANS64.TRYWAIT P1, [R13+URZ+0x28], R4 ;  /* 0x000028040d0075a7 */ /* 0x000e64000802017f */
[----:B-1----:R-:W-:Y:S05]  /*f610*/  @!P1 BRA `(.L_x_301) ;  /* 0x0000000c00c09947 */ /* 0x002fea0003800000 */
.L_x_322:
[----:B------:R-:W-:Y:S01]  /*f620*/  UPRMT UR7, UR26, 0x9910, URZ ;  /* 0x000099101a077896 */ /* 0x000fe2000800003f */
[----:B0-----:R0:W-:Y:S03]  /*f630*/  @!P2 SYNCS.ARRIVE.TRANS64 RZ, [R13+URZ], R5 ;  /* 0x000000050dffa9a7 */ /* 0x0011e6000800003f */
[----:B------:R-:W-:-:S06]  /*f640*/  UISETP.NE.AND UP0, UPT, UR7, 0x2, UPT ;  /* 0x000000020700788c */ /* 0x000fcc000bf05270 */
[----:B------:R-:W-:-:S13]  /*f650*/  PLOP3.LUT P1, PT, PT, PT, UP0, 0x80, 0x0 ;  /* 0x000000000000781c */ /* 0x000fda0003f2f008 */
[----:B0-----:R-:W-:Y:S05]  /*f660*/  @P1 BRA `(.L_x_302) ;  /* 0x0000000000041947 */ /* 0x001fea0003800000 */
[----:B------:R-:W-:Y:S01]  /*f670*/  BPT.TRAP 0x1 ;  /* 0x000000040000795c */ /* 0x000fe20000300000 */
.L_x_302:
[----:B------:R-:W-:Y:S05]  /*f680*/  @P0 BRA `(.L_x_303) ;  /* 0x0000000000040947 */ /* 0x000fea0003800000 */
[----:B------:R-:W-:Y:S01]  /*f690*/  BPT.TRAP 0x1 ;  /* 0x000000040000795c */ /* 0x000fe20000300000 */
.L_x_303:
[--C-:B-1----:R-:W-:Y:S01]  /*f6a0*/  IMAD R4, R3, 0x8000, R10.reuse ;  /* 0x0000800003047824 */ /* 0x102fe200078e020a */
[----:B------:R-:W-:Y:S01]  /*f6b0*/  R2UR UR9, R13 ;  /* 0x000000000d0972ca */ /* 0x000fe200000e0000 */
[----:B------:R-:W-:Y:S01]  /*f6c0*/  IMAD R10, R3, 0x4000, R10 ;  /* 0x00004000030a7824 */ /* 0x000fe200078e020a */
[----:B------:R-:W-:Y:S01]  /*f6d0*/  UIADD3 UR14, UP0, UR24, 0xf0, URZ ;  /* 0x000000f0180e7890 */ /* 0x000fe2000ff1e03f */
[----:B------:R-:W-:Y:S01]  /*f6e0*/  VIADD R14, R14, 0xffffffff ;  /* 0xffffffff0e0e7836 */ /* 0x000fe20000000000 */
[----:B------:R-:W-:Y:S01]  /*f6f0*/  R2UR UR7, R4 ;  /* 0x00000000040772ca */ /* 0x000fe200000e0000 */
[----:B------:R-:W-:Y:S01]  /*f700*/  UIADD3 UR28, UP1, UR24, 0x1f0, URZ ;  /* 0x000001f0181c7890 */ /* 0x000fe2000ff3e03f */
[----:B------:R-:W-:Y:S01]  /*f710*/  R2UR UR8, R10 ;  /* 0x000000000a0872ca */ /* 0x000fe200000e0000 */
[----:B------:R-:W-:Y:S01]  /*f720*/  UIADD3.X UR15, URZ, UR25, URZ, UP0, !UPT ;  /* 0x000000193f0f7290 */ /* 0x000fe200087fe43f */
[----:B------:R-:W-:Y:S01]  /*f730*/  R2UR UR11, R7 ;  /* 0x00000000070b72ca */ /* 0x000fe200000e0000 */
[----:B------:R-:W-:Y:S01]  /*f740*/  VIADD R3, R3, 0x1 ;  /* 0x0000000103037836 */ /* 0x000fe20000000000 */
[----:B------:R-:W-:Y:S01]  /*f750*/  R2UR UR10, R12 ;  /* 0x000000000c0a72ca */ /* 0x000fe200000e0000 */
[----:B------:R-:W-:Y:S01]  /*f760*/  UIADD3.X UR29, URZ, UR25, URZ, UP1, !UPT ;  /* 0x000000193f1d7290 */ /* 0x000fe20008ffe43f */
[----:B------:R-:W-:Y:S01]  /*f770*/  R2UR UR12, R11 ;  /* 0x000000000b0c72ca */ /* 0x000fe200000e0000 */
[----:B------:R-:W-:Y:S01]  /*f780*/  UMOV UR16, 0x0 ;  /* 0x0000000000107882 */ /* 0x000fe20000000000 */
[----:B------:R-:W-:Y:S01]  /*f790*/  R2UR UR21, R6 ;  /* 0x00000000061572ca */ /* 0x000fe200000e0000 */
[----:B------:R-:W-:Y:S01]  /*f7a0*/  UMOV UR17, 0x10000000 ;  /* 0x1000000000117882 */ /* 0x000fe20000000000 */
[----:B------:R-:W-:Y:S01]  /*f7b0*/  ISETP.GT.AND P3, PT, R14, 0x1, PT ;  /* 0x000000010e00780c */ /* 0x000fe20003f64270 */
[----:B------:R-:W-:Y:S01]  /*f7c0*/  UIADD3 UR7, UR7, 0x100, URZ ;  /* 0x0000010007077890 */ /* 0x000fe2000fffe03f */
[----:B------:R-:W-:Y:S01]  /*f7d0*/  ISETP.NE.AND P1, PT, R3, 0x5, PT ;  /* 0x000000050300780c */ /* 0x000fe20003f25270 */
[----:B------:R-:W-:Y:S01]  /*f7e0*/  UIADD3 UR19, UR8, 0x28100, URZ ;  /* 0x0002810008137890 */ /* 0x000fe2000fffe03f */
[----:B------:R-:W-:-:S02]  /*f7f0*/  VIADD R12, R12, 0x80 ;  /* 0x000000800c0c7836 */ /* 0x000fc40000000000 */
[----:B------:R-:W-:Y:S02]  /*f800*/  SEL R5, RZ, 0x1, P1 ;  /* 0x00000001ff057807 */ /* 0x000fe40000800000 */
[----:B------:R-:W-:Y:S01]  /*f810*/  UMOV UR8, UR7 ;  /* 0x0000000700087c82 */ /* 0x000fe20008000000 */
[----:B------:R-:W-:Y:S01]  /*f820*/  SEL R3, R3, RZ, P1 ;  /* 0x000000ff03037207 */ /* 0x000fe20000800000 */
[----:B------:R0:W-:Y:S01]  /*f830*/  UTMALDG.3D [UR8], [UR14], desc[UR16] ;  /* 0x000010080e0075b4 */ /* 0x0001e20008011000 */
[----:B------:R-:W-:Y:S01]  /*f840*/  LOP3.LUT R2, R2, R5, RZ, 0x3c, !PT ;  /* 0x0000000502027212 */ /* 0x000fe200078e3cff */
[----:B0-----:R-:W-:Y:S01]  /*f850*/  UMOV UR8, UR19 ;  /* 0x0000001300087c82 */ /* 0x001fe20008000000 */
[----:B------:R-:W-:Y:S02]  /*f860*/  UMOV UR11, UR21 ;  /* 0x00000015000b7c82 */ /* 0x000fe40008000000 */
[----:B------:R0:W-:Y:S02]  /*f870*/  UTMALDG.3D [UR8], [UR28], desc[UR16] ;  /* 0x000010081c0075b4 */ /* 0x0001e40008011000 */
[----:B0-----:R-:W-:Y:S05]  /*f880*/  @P3 BRA `(.L_x_304) ;  /* 0xfffffffc00443947 */ /* 0x001fea000383ffff */
.L_x_300:
[----:B------:R-:W-:Y:S05]  /*f890*/  BSYNC B1 ;  /* 0x0000000000017941 */ /* 0x000fea0003800000 */
.L_x_299:
[----:B------:R-:W2:Y:S01]  /*f8a0*/  LDL.LU R15, [R1+0x70] ;  /* 0x00007000010f7983 */ /* 0x000ea20000300800 */
[----:B------:R-:W-:Y:S01]  /*f8b0*/  LOP3.LUT P5, RZ, R9, 0xff, RZ, 0xc0, !PT ;  /* 0x000000ff09ff7812 */ /* 0x000fe200078ac0ff */
[----:B------:R-:W-:Y:S01]  /*f8c0*/  VIADD R8, R8, UR20 ;  /* 0x0000001408087c36 */ /* 0x000fe20008000000 */
[----:B------:R-:W-:Y:S01]  /*f8d0*/  ULDC.64 UR8, c[0x0][0x650] ;  /* 0x0001940000087ab9 */ /* 0x000fe20000000a00 */
[----:B------:R-:W3:Y:S01]  /*f8e0*/  LDL.LU R13, [R1+0x74] ;  /* 0x00007400010d7983 */ /* 0x000ee20000300800 */
[----:B------:R-:W-:Y:S01]  /*f8f0*/  IMAD.U32 R5, RZ, RZ, UR20 ;  /* 0x00000014ff057e24 */ /* 0x000fe2000f8e00ff */
[----:B------:R-:W-:Y:S01]  /*f900*/  UISETP.GE.U32.AND UP0, UPT, UR20, 0x5, UPT ;  /* 0x000000051400788c */ /* 0x000fe2000bf06070 */
[----:B------:R-:W-:Y:S01]  /*f910*/  ISETP.GT.U32.AND P1, PT, R8, 0x4, PT ;  /* 0x000000040800780c */ /* 0x000fe20003f24070 */
[----:B------:R-:W-:Y:S01]  /*f920*/  BSSY B1, `(.L_x_305) ;  /* 0x000006c000017945 */ /* 0x000fe20003800000 */
[----:B------:R-:W-:Y:S01]  /*f930*/  IMAD.MOV.U32 R6, RZ, RZ, -0x1 ;  /* 0xffffffffff067424 */ /* 0x000fe200078e00ff */
[----:B------:R-:W-:Y:S01]  /*f940*/  PRMT R9, RZ, 0x7610, R9 ;  /* 0x00007610ff097816 */ /* 0x000fe20000000009 */
[----:B------:R-:W-:Y:S01]  /*f950*/  IMAD.MOV.U32 R11, RZ, RZ, -0x1 ;  /* 0xffffffffff0b7424 */ /* 0x000fe200078e00ff */
[----:B------:R-:W-:-:S02]  /*f960*/  ISETP.LT.U32.AND P1, PT, R5, 0x5, P1 ;  /* 0x000000050500780c */ /* 0x000fc40000f21070 */
[----:B------:R-:W0:Y:S01]  /*f970*/  @P5 S2R R3, SR_CgaCtaId ;  /* 0x0000000000035919 */ /* 0x000e220000008800 */
[----:B------:R-:W-:Y:S02]  /*f980*/  @P5 MOV R2, 0x400 ;  /* 0x0000040000025802 */ /* 0x000fe40000000f00 */
[----:B------:R-:W-:Y:S02]  /*f990*/  PLOP3.LUT P3, PT, PT, PT, UP0, 0x80, 0x0 ;  /* 0x000000000000781c */ /* 0x000fe40003f6f008 */
[----:B0-----:R-:W-:Y:S01]  /*f9a0*/  @P5 LEA R4, R3, R2, 0x18 ;  /* 0x0000000203045211 */ /* 0x001fe200078ec0ff */
[----:B------:R-:W-:-:S03]  /*f9b0*/  IMAD.WIDE.U32 R2, R8, -0x33333333, RZ ;  /* 0xcccccccd08027825 */ /* 0x000fc600078e00ff */
[----:B------:R0:W-:Y:S02]  /*f9c0*/  @P5 SYNCS.ARRIVE.TRANS64.A1T0 RZ, [R4+URZ+0x68], RZ ;  /* 0x000068ff04ff59a7 */ /* 0x0001e4000810003f */
[----:B------:R-:W-:Y:S02]  /*f9d0*/  SHF.R.U32.HI R5, RZ, 0x2, R3 ;  /* 0x00000002ff057819 */ /* 0x000fe40000011603 */
[----:B------:R-:W-:Y:S02]  /*f9e0*/  SEL R3, RZ, 0x1, !P1 ;  /* 0x00000001ff037807 */ /* 0x000fe40004800000 */
[----:B------:R-:W-:Y:S01]  /*f9f0*/  PRMT R2, RZ, 0x7610, R2 ;  /* 0x00007610ff027816 */ /* 0x000fe20000000002 */
[----:B------:R-:W-:Y:S01]  /*fa00*/  IMAD R8, R5, -0x5, R8 ;  /* 0xfffffffb05087824 */ /* 0x000fe200078e0208 */
[----:B------:R-:W-:-:S04]  /*fa10*/  LOP3.LUT R0, R0, R3, RZ, 0x3c, !PT ;  /* 0x0000000300007212 */ /* 0x000fc800078e3cff */
[----:B------:R-:W-:Y:S01]  /*fa20*/  @P3 LOP3.LUT R0, R0, 0x1, R5, 0x78, !PT ;  /* 0x0000000100003812 */ /* 0x000fe200078e7805 */
[----:B------:R-:W-:Y:S01]  /*fa30*/  IMAD.MOV.U32 R5, RZ, RZ, -0x1 ;  /* 0xffffffffff057424 */ /* 0x000fe200078e00ff */
[----:B---3--:R-:W-:-:S04]  /*fa40*/  IADD3 R13, P5, R13, UR22, RZ ;  /* 0x000000160d0d7c10 */ /* 0x008fc8000ffbe0ff */
[----:B--2---:R-:W-:Y:S01]  /*fa50*/  IADD3.X R15, R15, UR18, RZ, P5, !PT ;  /* 0x000000120f0f7c10 */ /* 0x004fe2000affe4ff */
[----:B------:R0:W-:Y:S01]  /*fa60*/  STL [R1+0x74], R13 ;  /* 0x0000740d01007387 */ /* 0x0001e20000100800 */
[----:B------:R-:W-:-:S03]  /*fa70*/  ISETP.GE.U32.AND P1, PT, R13, UR8, PT ;  /* 0x000000080d007c0c */ /* 0x000fc6000bf26070 */
[----:B------:R0:W-:Y:S01]  /*fa80*/  STL [R1+0x70], R15 ;  /* 0x0000700f01007387 */ /* 0x0001e20000100800 */
[----:B------:R-:W-:-:S13]  /*fa90*/  ISETP.GE.U32.AND.EX P1, PT, R15, UR9, PT, P1 ;  /* 0x000000090f007c0c */ /* 0x000fda000bf26110 */
[----:B0-----:R-:W-:Y:S05]  /*faa0*/  @P1 BRA `(.L_x_306) ;  /* 0x00000004004c1947 */ /* 0x001fea0003800000 */
[----:B------:R-:W-:Y:S01]  /*fab0*/  ULDC.64 UR8, c[0x0][0x628] ;  /* 0x00018a0000087ab9 */ /* 0x000fe20000000a00 */
[----:B------:R-:W0:Y:S01]  /*fac0*/  S2R R12, SR_CTAID.X ;  /* 0x00000000000c7919 */ /* 0x000e220000002500 */
[----:B------:R-:W-:Y:S01]  /*fad0*/  ISETP.NE.U32.AND P1, PT, RZ, UR8, PT ;  /* 0x00000008ff007c0c */ /* 0x000fe2000bf25070 */
[----:B------:R-:W-:Y:S01]  /*fae0*/  ULDC UR10, c[0x0][0x630] ;  /* 0x00018c00000a7ab9 */ /* 0x000fe20000000800 */
[----:B------:R-:W-:Y:S01]  /*faf0*/  IMAD.MOV.U32 R2, RZ, RZ, R13 ;  /* 0x000000ffff027224 */ /* 0x000fe200078e000d */
[----:B------:R-:W1:Y:S01]  /*fb00*/  S2R R10, SR_CTAID.Y ;  /* 0x00000000000a7919 */ /* 0x000e620000002600 */
[----:B------:R-:W-:Y:S01]  /*fb10*/  ISETP.NE.AND.EX P1, PT, RZ, UR9, PT, P1 ;  /* 0x00000009ff007c0c */ /* 0x000fe2000bf25310 */
[----:B------:R-:W-:-:S12]  /*fb20*/  IMAD.MOV.U32 R3, RZ, RZ, R15 ;  /* 0x000000ffff037224 */ /* 0x000fd800078e000f */
[----:B------:R-:W-:Y:S05]  /*fb30*/  @!P1 BRA `(.L_x_307) ;  /* 0x0000000000289947 */ /* 0x000fea0003800000 */
[----:B------:R-:W-:Y:S02]  /*fb40*/  ULDC UR7, c[0x0][0x634] ;  /* 0x00018d0000077ab9 */ /* 0x000fe40000000800 */
[----:B------:R-:W-:-:S05]  /*fb50*/  IADD3 R7, P1, R13, UR7, RZ ;  /* 0x000000070d077c10 */ /* 0x000fca000ff3e0ff */
[----:B------:R-:W-:-:S04]  /*fb60*/  IMAD.X R11, RZ, RZ, R15, P1 ;  /* 0x000000ffff0b7224 */ /* 0x000fc800008e060f */
[----:B------:R-:W-:-:S04]  /*fb70*/  IMAD.WIDE.U32 R4, R11, UR8, RZ ;  /* 0x000000080b047c25 */ /* 0x000fc8000f8e00ff */
[----:B------:R-:W-:-:S04]  /*fb80*/  IMAD.WIDE.U32 R4, P1, R7, UR9, R4 ;  /* 0x0000000907047c25 */ /* 0x000fc8000f820004 */
[----:B------:R-:W-:-:S04]  /*fb90*/  IMAD.WIDE.U32 R6, R7, UR8, RZ ;  /* 0x0000000807067c25 */ /* 0x000fc8000f8e00ff */
[----:B------:R-:W-:Y:S01]  /*fba0*/  IMAD.X R3, RZ, RZ, RZ, P1 ;  /* 0x000000ffff037224 */ /* 0x000fe200008e06ff */
[----:B------:R-:W-:Y:S01]  /*fbb0*/  IADD3 RZ, P1, R7, R4, RZ ;  /* 0x0000000407ff7210 */ /* 0x000fe20007f3e0ff */
[----:B------:R-:W-:-:S04]  /*fbc0*/  IMAD.MOV.U32 R2, RZ, RZ, R5 ;  /* 0x000000ffff027224 */ /* 0x000fc800078e0005 */
[----:B------:R-:W-:-:S08]  /*fbd0*/  IMAD.WIDE.U32.X R2, R11, UR9, R2, P1 ;  /* 0x000000090b027c25 */ /* 0x000fd000088e0402 */
.L_x_307:
[--C-:B------:R-:W-:Y:S01]  /*fbe0*/  SHF.R.U64 R11, R2, UR10, R3.reuse ;  /* 0x0000000a020b7c19 */ /* 0x100fe20008001203 */
[----:B------:R-:W-:Y:S01]  /*fbf0*/  ULDC.64 UR8, c[0x0][0x620] ;  /* 0x0001880000087ab9 */ /* 0x000fe20000000a00 */
[----:B------:R-:W-:Y:S01]  /*fc00*/  SHF.R.U32.HI R2, RZ, UR10, R3 ;  /* 0x0000000aff027c19 */ /* 0x000fe20008011603 */
[----:B------:R-:W-:Y:S01]  /*fc10*/  IMAD.MOV.U32 R3, RZ, RZ, R15 ;  /* 0x000000ffff037224 */ /* 0x000fe200078e000f */
[----:B------:R-:W-:Y:S01]  /*fc20*/  IADD3 R5, P1, RZ, -R11, RZ ;  /* 0x8000000bff057210 */ /* 0x000fe20007f3e0ff */
[----:B------:R-:W-:Y:S01]  /*fc30*/  ULDC UR7, c[0x0][0x150] ;  /* 0x0000540000077ab9 */ /* 0x000fe20000000800 */
[----:B0-----:R-:W-:Y:S01]  /*fc40*/  I2FP.F32.U32 R6, R12 ;  /* 0x0000000c00067245 */ /* 0x001fe20000201000 */
[----:B------:R-:W0:Y:S01]  /*fc50*/  LDC R7, c[0x0][0x144] ;  /* 0x00005100ff077b82 */ /* 0x000e220000000800 */
[----:B------:R-:W-:Y:S01]  /*fc60*/  ULDC.64 UR10, c[0x0][0x640] ;  /* 0x00019000000a7ab9 */ /* 0x000fe20000000a00 */
[----:B------:R-:W-:Y:S01]  /*fc70*/  IMAD.X R2, RZ, RZ, ~R2, P1 ;  /* 0x000000ffff027224 */ /* 0x000fe200008e0e02 */
[----:B------:R-:W-:Y:S01]  /*fc80*/  ISETP.NE.U32.AND P1, PT, RZ, UR10, PT ;  /* 0x0000000aff007c0c */ /* 0x000fe2000bf25070 */
[----:B------:R-:W-:Y:S01]  /*fc90*/  FMUL R6, R6, UR7 ;  /* 0x0000000706067c20 */ /* 0x000fe20008400000 */
[----:B------:R-:W-:Y:S01]  /*fca0*/  ULDC UR7, c[0x0][0x618] ;  /* 0x0001860000077ab9 */ /* 0x000fe20000000800 */
[----:B------:R-:W-:Y:S01]  /*fcb0*/  IMAD R4, R2, UR8, RZ ;  /* 0x0000000802047c24 */ /* 0x000fe2000f8e02ff */
[----:B------:R-:W-:Y:S01]  /*fcc0*/  ISETP.NE.AND.EX P1, PT, RZ, UR11, PT, P1 ;  /* 0x0000000bff007c0c */ /* 0x000fe2000bf25310 */
[----:B------:R-:W-:Y:S01]  /*fcd0*/  IMAD.MOV.U32 R2, RZ, RZ, R13 ;  /* 0x000000ffff027224 */ /* 0x000fe200078e000d */
[----:B------:R-:W2:Y:S01]  /*fce0*/  LDC R15, c[0x0][0x148] ;  /* 0x00005200ff0f7b82 */ /* 0x000ea20000000800 */
[----:B------:R-:W3:Y:S02]  /*fcf0*/  F2I.U32.TRUNC.NTZ R6, R6 ;  /* 0x0000000600067305 */ /* 0x000ee4000020f000 */
[----:B------:R-:W-:Y:S01]  /*fd00*/  IMAD.WIDE.U32 R2, R5, UR8, R2 ;  /* 0x0000000805027c25 */ /* 0x000fe2000f8e0002 */
[----:B------:R-:W-:-:S03]  /*fd10*/  ULDC UR8, c[0x0][0x154] ;  /* 0x0000550000087ab9 */ /* 0x000fc60000000800 */
[----:B------:R-:W-:Y:S01]  /*fd20*/  IMAD R5, R5, UR9, R4 ;  /* 0x0000000905057c24 */ /* 0x000fe2000f8e0204 */
[----:B------:R-:W-:-:S03]  /*fd30*/  ULDC UR9, c[0x0][0x608] ;  /* 0x0001820000097ab9 */ /* 0x000fc60000000800 */
[----:B------:R-:W-:-:S05]  /*fd40*/  IMAD.IADD R3, R3, 0x1, R5 ;  /* 0x0000000103037824 */ /* 0x000fca00078e0205 */
[----:B------:R-:W-:Y:S01]  /*fd50*/  SHF.R.U64 R13, R2, UR7, R3 ;  /* 0x00000007020d7c19 */ /* 0x000fe20008001203 */
[----:B---3--:R-:W-:Y:S01]  /*fd60*/  IMAD.MOV R6, RZ, RZ, -R6 ;  /* 0x000000ffff067224 */ /* 0x008fe200078e0a06 */
[----:B-1----:R-:W-:-:S03]  /*fd70*/  I2FP.F32.U32 R2, R10 ;  /* 0x0000000a00027245 */ /* 0x002fc60000201000 */
[----:B0-----:R-:W-:Y:S02]  /*fd80*/  IMAD R19, R7, R6, R12 ;  /* 0x0000000607137224 */ /* 0x001fe400078e020c */
[----:B------:R-:W-:Y:S01]  /*fd90*/  FMUL R4, R2, UR8 ;  /* 0x0000000802047c20 */ /* 0x000fe20008400000 */
[----:B------:R-:W-:Y:S01]  /*fda0*/  SHF.R.U32.HI R2, RZ, UR7, R3 ;  /* 0x00000007ff027c19 */ /* 0x000fe20008011603 */
[----:B------:R-:W-:Y:S02]  /*fdb0*/  ULDC UR7, c[0x0][0x658] ;  /* 0x0001960000077ab9 */ /* 0x000fe40000000800 */
[----:B------:R0:W1:Y:S01]  /*fdc0*/  F2I.U32.TRUNC.NTZ R18, R4 ;  /* 0x0000000400127305 */ /* 0x000062000020f000 */
[--C-:B------:R-:W-:Y:S02]  /*fdd0*/  SHF.R.U64 R16, R13, UR9, R2.reuse ;  /* 0x000000090d107c19 */ /* 0x100fe40008001202 */
[----:B------:R-:W-:-:S04]  /*fde0*/  SHF.R.U32.HI R3, RZ, UR9, R2 ;  /* 0x00000009ff037c19 */ /* 0x000fc80008011602 */
[--C-:B------:R-:W-:Y:S02]  /*fdf0*/  SHF.R.U64 R14, R16, UR7, R3.reuse ;  /* 0x00000007100e7c19 */ /* 0x100fe40008001203 */
[----:B------:R-:W-:-:S03]  /*fe00*/  SHF.R.U32.HI R3, RZ, UR7, R3 ;  /* 0x00000007ff037c19 */ /* 0x000fc60008011603 */
[----:B------:R-:W-:Y:S01]  /*fe10*/  IMAD.MOV.U32 R2, RZ, RZ, R14 ;  /* 0x000000ffff027224 */ /* 0x000fe200078e000e */
[----:B0-2---:R-:W-:Y:S06]  /*fe20*/  @!P1 BRA `(.L_x_308) ;  /* 0x0000000000289947 */ /* 0x005fec0003800000 */
        /* <DEDUP_REMOVED lines=10> */
.L_x_308:
[----:B------:R-:W-:Y:S01]  /*fed0*/  ULDC UR7, c[0x0][0x648] ;  /* 0x0001920000077ab9 */ /* 0x000fe20000000800 */
[----:B-1----:R-:W-:Y:S01]  /*fee0*/  IMAD.MOV R18, RZ, RZ, -R18 ;  /* 0x000000ffff127224 */ /* 0x002fe200078e0a12 */
[----:B------:R-:W-:Y:S01]  /*fef0*/  SHF.R.U64 R3, R2, UR7, R3 ;  /* 0x0000000702037c19 */ /* 0x000fe20008001203 */
[----:B------:R-:W-:Y:S01]  /*ff00*/  ULDC UR7, c[0x0][0x638] ;  /* 0x00018e0000077ab9 */ /* 0x000fe20000000800 */
[----:B------:R-:W-:Y:S01]  /*ff10*/  LOP3.LUT R2, R16, UR6, RZ, 0xc0, !PT ;  /* 0x0000000610027c12 */ /* 0x000fe2000f8ec0ff */
[----:B------:R-:W-:Y:S01]  /*ff20*/  @P4 IMAD R19, R15, R18, R10 ;  /* 0x000000120f134224 */ /* 0x000fe200078e020a */
[----:B------:R-:W-:Y:S01]  /*ff30*/  LOP3.LUT R13, R13, UR4, RZ, 0xc0, !PT ;  /* 0x000000040d0d7c12 */ /* 0x000fe2000f8ec0ff */
[----:B------:R-:W-:Y:S01]  /*ff40*/  IMAD.MOV R5, RZ, RZ, -R3 ;  /* 0x000000ffff057224 */ /* 0x000fe200078e0a03 */
[----:B------:R-:W-:Y:S01]  /*ff50*/  ULDC UR8, c[0x0][0x610] ;  /* 0x0001840000087ab9 */ /* 0x000fe20000000800 */
[----:B------:R-:W-:Y:S02]  /*ff60*/  IMAD R2, R3, UR5, R2 ;  /* 0x0000000503027c24 */ /* 0x000fe4000f8e0202 */
[----:B------:R-:W-:Y:S01]  /*ff70*/  IMAD R14, R5, UR7, R14 ;  /* 0x00000007050e7c24 */ /* 0x000fe2000f8e020e */
[----:B------:R-:W-:Y:S01]  /*ff80*/  ULDC UR7, c[0x0][0x600] ;  /* 0x0001800000077ab9 */ /* 0x000fe20000000800 */
[----:B------:R-:W-:-:S02]  /*ff90*/  IMAD R5, R2, UR8, R19 ;  /* 0x0000000802057c24 */ /* 0x000fc4000f8e0213 */
[----:B------:R-:W-:Y:S02]  /*ffa0*/  IMAD R14, R14, UR7, R13 ;  /* 0x000000070e0e7c24 */ /* 0x000fe4000f8e020d */
[----:B------:R-:W-:-:S03]  /*ffb0*/  IMAD.MOV.U32 R2, RZ, RZ, 0x1 ;  /* 0x00000001ff027424 */ /* 0x000fc600078e00ff */
[----:B------:R-:W-:Y:S02]  /*ffc0*/  SEL R6, R14, R5, !P4 ;  /* 0x000000050e067207 */ /* 0x000fe40006000000 */
[----:B------:R-:W-:-:S07]  /*ffd0*/  SEL R5, R5, R14, !P4 ;  /* 0x0000000e05057207 */ /* 0x000fce0006000000 */
.L_x_306:
[----:B------:R-:W-:Y:S05]  /*ffe0*/  BSYNC B1 ;  /* 0x0000000000017941 */ /* 0x000fea0003800000 */
.L_x_305:
[----:B------:R-:W-:-:S13]  /*fff0*/  LOP3.LUT P1, RZ, R2, 0xff, RZ, 0xc0, !PT ;  /* 0x000000ff02ff7812 */ /* 0x000fda000782c0ff */
[----:B------:R-:W-:Y:S05]  /*10000*/  @P1 BRA `(.L_x_309) ;  /* 0xfffffff400301947 */ /* 0x000fea000383ffff */
[----:B------:R-:W-:Y:S05]  /*10010*/  BSYNC B0 ;  /* 0x0000000000007941 */ /* 0x000fea0003800000 */
.L_x_297:
[----:B------:R-:W-:-:S03]  /*10020*/  UMOV UR7, 0xffffffff ;  /* 0xffffffff00077882 */ /* 0x000fc60000000000 */
[----:B------:R-:W-:Y:S05]  /*10030*/  BRA.DIV UR7, `(.L_x_310) ;  /* 0x00000006074c7947 */ /* 0x000fea000b800000 */
[----:B------:R-:W-:-:S13]  /*10040*/  ELECT P0, URZ, PT ;  /* 0x00000000003f782f */ /* 0x000fda0003800000 */
.L_x_325:
[----:B------:R-:W-:Y:S04]  /*10050*/  BSSY B0, `(.L_x_311) ;  /* 0x0000035000007945 */ /* 0x000fe80003800000 */
[----:B------:R-:W-:Y:S05]  /*10060*/  @!P0 BRA `(.L_x_312) ;  /* 0x0000000000cc8947 */ /* 0x000fea0003800000 */
[----:B------:R-:W-:-:S04]  /*10070*/  ULOP3.LUT UR7, UR13, 0x2, URZ, 0xfc, !UPT ;  /* 0x000000020d077892 */ /* 0x000fc8000f8efc3f */
[----:B------:R-:W-:-:S06]  /*10080*/  UISETP.NE.AND UP0, UPT, UR7, 0x3, UPT ;  /* 0x000000030700788c */ /* 0x000fcc000bf05270 */
[----:B------:R-:W-:-:S13]  /*10090*/  PLOP3.LUT P0, PT, PT, PT, UP0, 0x80, 0x0 ;  /* 0x000000000000781c */ /* 0x000fda0003f0f008 */
[----:B------:R-:W-:Y:S05]  /*100a0*/  @!P0 BRA `(.L_x_313) ;  /* 0x0000000000048947 */ /* 0x000fea0003800000 */
[----:B------:R-:W-:Y:S01]  /*100b0*/  BPT.TRAP 0x1 ;  /* 0x000000040000795c */ /* 0x000fe20000300000 */
.L_x_313:
[----:B------:R-:W0:Y:S01]  /*100c0*/  S2R R3, SR_CgaCtaId ;  /* 0x0000000000037919 */ /* 0x000e220000008800 */
[----:B------:R-:W-:-:S04]  /*100d0*/  MOV R2, 0x400 ;  /* 0x0000040000027802 */ /* 0x000fc80000000f00 */
[----:B0-----:R-:W-:Y:S02]  /*100e0*/  LEA R3, R3, R2, 0x18 ;  /* 0x0000000203037211 */ /* 0x001fe400078ec0ff */
[----:B------:R-:W-:-:S03]  /*100f0*/  SHF.L.U32 R2, R0, 0x1f, RZ ;  /* 0x0000001f00027819 */ /* 0x000fc600000006ff */
[----:B------:R-:W-:-:S04]  /*10100*/  VIADD R3, R3, 0x28 ;  /* 0x0000002803037836 */ /* 0x000fc80000000000 */
[C---:B------:R-:W-:Y:S02]  /*10110*/  IMAD R7, R8.reuse, 0x8, R3 ;  /* 0x0000000808077824 */ /* 0x040fe400078e0203 */
[----:B------:R-:W-:Y:S02]  /*10120*/  VIADD R8, R8, 0x1 ;  /* 0x0000000108087836 */ /* 0x000fe40000000000 */
[----:B------:R-:W0:Y:S03]  /*10130*/  SYNCS.PHASECHK.TRANS64.TRYWAIT P0, [R7+URZ], R2 ;  /* 0x00000002070075a7 */ /* 0x000e26000800017f */
[----:B------:R-:W-:-:S04]  /*10140*/  ISETP.NE.AND P1, PT, R8, 0x5, PT ;  /* 0x000000050800780c */ /* 0x000fc80003f25270 */
[----:B------:R-:W-:Y:S02]  /*10150*/  SEL R5, RZ, 0x1, P1 ;  /* 0x00000001ff057807 */ /* 0x000fe40000800000 */
[----:B------:R-:W-:Y:S02]  /*10160*/  SEL R8, R8, RZ, P1 ;  /* 0x000000ff08087207 */ /* 0x000fe40000800000 */
[----:B------:R-:W-:-:S03]  /*10170*/  LOP3.LUT R5, R0, R5, RZ, 0x3c, !PT ;  /* 0x0000000500057212 */ /* 0x000fc600078e3cff */
[----:B------:R-:W-:Y:S01]  /*10180*/  IMAD R9, R8, 0x8, R3 ;  /* 0x0000000808097824 */ /* 0x000fe200078e0203 */
[----:B------:R-:W-:Y:S01]  /*10190*/  SHF.L.U32 R4, R5, 0x1f, RZ ;  /* 0x0000001f05047819 */ /* 0x000fe200000006ff */
[----:B0-----:R-:W-:Y:S06]  /*101a0*/  @!P0 BRA `(.L_x_314) ;  /* 0x0000000400148947 */ /* 0x001fec0003800000 */
.L_x_326:
[----:B------:R-:W1:Y:S01]  /*101b0*/  SYNCS.PHASECHK.TRANS64.TRYWAIT P0, [R9+URZ], R4 ;  /* 0x00000004090075a7 */ /* 0x000e62000800017f */
[----:B------:R-:W-:-:S05]  /*101c0*/  VIADD R0, R8, 0x1 ;  /* 0x0000000108007836 */ /* 0x000fca0000000000 */
[----:B------:R-:W-:-:S04]  /*101d0*/  ISETP.NE.AND P1, PT, R0, 0x5, PT ;  /* 0x000000050000780c */ /* 0x000fc80003f25270 */
[----:B0-----:R-:W-:Y:S02]  /*101e0*/  SEL R2, RZ, 0x1, P1 ;  /* 0x00000001ff027807 */ /* 0x001fe40000800000 */
[----:B------:R-:W-:Y:S02]  /*101f0*/  SEL R0, R0, RZ, P1 ;  /* 0x000000ff00007207 */ /* 0x000fe40000800000 */
[----:B------:R-:W-:-:S03]  /*10200*/  LOP3.LUT R7, R5, R2, RZ, 0x3c, !PT ;  /* 0x0000000205077212 */ /* 0x000fc600078e3cff */
[----:B------:R-:W-:Y:S01]  /*10210*/  IMAD R6, R0, 0x8, R3 ;  /* 0x0000000800067824 */ /* 0x000fe200078e0203 */
[----:B------:R-:W-:Y:S01]  /*10220*/  SHF.L.U32 R5, R7, 0x1f, RZ ;  /* 0x0000001f07057819 */ /* 0x000fe200000006ff */
[----:B-1----:R-:W-:Y:S06]  /*10230*/  @!P0 BRA `(.L_x_315) ;  /* 0x0000000400048947 */ /* 0x002fec0003800000 */
.L_x_327:
[----:B------:R-:W1:Y:S01]  /*10240*/  SYNCS.PHASECHK.TRANS64.TRYWAIT P0, [R6+URZ], R5 ;  /* 0x00000005060075a7 */ /* 0x000e62000800017f */
[----:B------:R-:W-:-:S05]  /*10250*/  VIADD R0, R0, 0x1 ;  /* 0x0000000100007836 */ /* 0x000fca0000000000 */
[----:B------:R-:W-:-:S04]  /*10260*/  ISETP.NE.AND P1, PT, R0, 0x5, PT ;  /* 0x000000050000780c */ /* 0x000fc80003f25270 */
[----:B------:R-:W-:Y:S02]  /*10270*/  SEL R2, RZ, 0x1, P1 ;  /* 0x00000001ff027807 */ /* 0x000fe40000800000 */
[----:B------:R-:W-:Y:S02]  /*10280*/  SEL R0, R0, RZ, P1 ;  /* 0x000000ff00007207 */ /* 0x000fe40000800000 */
[----:B------:R-:W-:-:S03]  /*10290*/  LOP3.LUT R7, R7, R2, RZ, 0x3c, !PT ;  /* 0x0000000207077212 */ /* 0x000fc600078e3cff */
[----:B0-----:R-:W-:Y:S01]  /*102a0*/  IMAD R9, R0, 0x8, R3 ;  /* 0x0000000800097824 */ /* 0x001fe200078e0203 */
[----:B------:R-:W-:Y:S01]  /*102b0*/  SHF.L.U32 R4, R7, 0x1f, RZ ;  /* 0x0000001f07047819 */ /* 0x000fe200000006ff */
[----:B-1----:R-:W-:Y:S06]  /*102c0*/  @!P0 BRA `(.L_x_316) ;  /* 0x0000000000f48947 */ /* 0x002fec0003800000 */
.L_x_328:
[----:B------:R-:W1:Y:S01]  /*102d0*/  SYNCS.PHASECHK.TRANS64.TRYWAIT P0, [R9+URZ], R4 ;  /* 0x00000004090075a7 */ /* 0x000e62000800017f */
[----:B------:R-:W-:-:S05]  /*102e0*/  VIADD R0, R0, 0x1 ;  /* 0x0000000100007836 */ /* 0x000fca0000000000 */
[----:B------:R-:W-:-:S04]  /*102f0*/  ISETP.NE.AND P1, PT, R0, 0x5, PT ;  /* 0x000000050000780c */ /* 0x000fc80003f25270 */
[----:B------:R-:W-:Y:S02]  /*10300*/  SEL R2, RZ, 0x1, P1 ;  /* 0x00000001ff027807 */ /* 0x000fe40000800000 */
[----:B------:R-:W-:Y:S02]  /*10310*/  SEL R0, R0, RZ, P1 ;  /* 0x000000ff00007207 */ /* 0x000fe40000800000 */
[----:B------:R-:W-:Y:S01]  /*10320*/  LOP3.LUT R2, R7, R2, RZ, 0x3c, !PT ;  /* 0x0000000207027212 */ /* 0x000fe200078e3cff */
[----:B-1----:R-:W-:Y:S06]  /*10330*/  @!P0 BRA `(.L_x_317) ;  /* 0x0000000000ec8947 */ /* 0x002fec0003800000 */
.L_x_329:
[----:B------:R-:W-:Y:S01]  /*10340*/  IMAD R3, R0, 0x8, R3 ;  /* 0x0000000800037824 */ /* 0x000fe200078e0203 */
[----:B------:R-:W-:-:S07]  /*10350*/  SHF.L.U32 R0, R2, 0x1f, RZ ;  /* 0x0000001f02007819 */ /* 0x000fce00000006ff */
.L_x_318:
[----:B--2---:R2:W3:Y:S02]  /*10360*/  SYNCS.PHASECHK.TRANS64.TRYWAIT P0, [R3+URZ], R0 ;  /* 0x00000000030075a7 */ /* 0x0044e4000800017f */
[----:B---3--:R-:W-:Y:S05]  /*10370*/  @!P0 NANOSLEEP.SYNCS 0x989680 ;  /* 0x009896800000895d */ /* 0x008fea0003900000 */
[----:B------:R-:W3:Y:S02]  /*10380*/  @!P0 SYNCS.PHASECHK.TRANS64 P0, [R3+URZ], R0 ;  /* 0x00000000030085a7 */ /* 0x000ee4000800007f */
[----:B---3--:R-:W-:Y:S05]  /*10390*/  @!P0 BRA `(.L_x_318) ;  /* 0xfffffffc00f08947 */ /* 0x008fea000383ffff */
.L_x_312:
[----:B------:R-:W-:Y:S05]  /*103a0*/  BSYNC B0 ;  /* 0x0000000000007941 */ /* 0x000fea0003800000 */
.L_x_311:
[----:B------:R-:W-:Y:S05]  /*103b0*/  EXIT ;  /* 0x000000000000794d */ /* 0x000fea0003800000 */
.L_x_17:
[----:B-1----:R-:W-:-:S04]  /*103c0*/  IMAD.U32 R3, RZ, RZ, UR6 ;  /* 0x00000006ff037e24 */ /* 0x002fc8000f8e00ff */
[----:B------:R1:W2:Y:S03]  /*103d0*/  SYNCS.PHASECHK.TRANS64.TRYWAIT P0, [R3+URZ], R0 ;  /* 0x00000000030075a7 */ /* 0x0002a6000800017f */
[----:B--2---:R-:W-:Y:S05]  /*103e0*/  @!P0 NANOSLEEP.SYNCS 0x989680 ;  /* 0x009896800000895d */ /* 0x004fea0003900000 */
[----:B------:R-:W2:Y:S02]  /*103f0*/  @!P0 SYNCS.PHASECHK.TRANS64 P0, [R3+URZ], R0 ;  /* 0x00000000030085a7 */ /* 0x000ea4000800007f */
[----:B--2---:R-:W-:Y:S05]  /*10400*/  @!P0 BRA `(.L_x_17) ;  /* 0xfffffffc00ec8947 */ /* 0x004fea000383ffff */
[----:B------:R-:W-:Y:S05]  /*10410*/  BRA `(.L_x_16) ;  /* 0xffffff1400d47947 */ /* 0x000fea000383ffff */
.L_x_23:
[----:B-----5:R2:W-:Y:S02]  /*10420*/  STL [R1+0x80], R0 ;  /* 0x0000800001007387 */ /* 0x0205e40000100800 */
[----:B--2---:R-:W-:-:S04]  /*10430*/  IMAD.U32 R0, RZ, RZ, UR16 ;  /* 0x00000010ff007e24 */ /* 0x004fc8000f8e00ff */
[----:B------:R2:W3:Y:S03]  /*10440*/  SYNCS.PHASECHK.TRANS64.TRYWAIT P0, [R0+URZ], R229 ;  /* 0x000000e5000075a7 */ /* 0x0004e6000800017f */
[----:B---3--:R-:W-:Y:S05]  /*10450*/  @!P0 NANOSLEEP.SYNCS 0x989680 ;  /* 0x009896800000895d */ /* 0x008fea0003900000 */
[----:B------:R2:W3:Y:S02]  /*10460*/  @!P0 SYNCS.PHASECHK.TRANS64 P0, [R0+URZ], R229 ;  /* 0x000000e5000085a7 */ /* 0x0004e4000800007f */
[----:B--2---:R2:W5:Y:S02]  /*10470*/  LDL.LU R0, [R1+0x80] ;  /* 0x0000800001007983 */ /* 0x0045640000300800 */
[----:B--23--:R-:W-:Y:S05]  /*10480*/  @!P0 BRA `(.L_x_23) ;  /* 0xfffffffc00e48947 */ /* 0x00cfea000383ffff */
[----:B------:R-:W-:Y:S05]  /*10490*/  BRA `(.L_x_22) ;  /* 0xffffff2800a07947 */ /* 0x000fea000383ffff */
.L_x_298:
[----:B------:R-:W-:Y:S01]  /*104a0*/  BSSY B1, `(.L_x_319) ;  /* 0x0000006000017945 */ /* 0x000fe20003800000 */
[----:B------:R-:W-:-:S07]  /*104b0*/  IMAD.MOV.U32 R2, RZ, RZ, -0x1 ;  /* 0xffffffffff027424 */ /* 0x000fce00078e00ff */
[----:B------:R-:W-:Y:S05]  /*104c0*/  WARPSYNC.COLLECTIVE R2, `(.L_x_320) ;  /* 0x00000000020c7348 */ /* 0x000fea0003c00000 */
[----:B------:R-:W-:Y:S02]  /*104d0*/  ELECT P1, UR62, PT ;  /* 0x00000000003e782f */ /* 0x000fe40003820000 */
[----:B------:R-:W-:Y:S01]  /*104e0*/  MOV R2, UR62 ;  /* 0x0000003e00027c02 */ /* 0x000fe20008000f00 */
[----:B------:R-:W-:Y:S10]  /*104f0*/  ENDCOLLECTIVE ;  /* 0x000000000000791b */ /* 0x000ff40003800000 */
.L_x_320:
[----:B------:R-:W-:Y:S05]  /*10500*/  BSYNC B1 ;  /* 0x0000000000017941 */ /* 0x000fea0003800000 */
.L_x_319:
[----:B------:R-:W-:Y:S05]  /*10510*/  BRA `(.L_x_321) ;  /* 0xffffffec00f87947 */ /* 0x000fea000383ffff */
.L_x_301:
[----:B-1----:R1:W2:Y:S02]  /*10520*/  SYNCS.PHASECHK.TRANS64.TRYWAIT P1, [R13+URZ+0x28], R4 ;  /* 0x000028040d0075a7 */ /* 0x0022a4000802017f */
[----:B--2---:R-:W-:Y:S05]  /*10530*/  @!P1 NANOSLEEP.SYNCS 0x989680 ;  /* 0x009896800000995d */ /* 0x004fea0003900000 */
[----:B------:R-:W2:Y:S02]  /*10540*/  @!P1 SYNCS.PHASECHK.TRANS64 P1, [R13+URZ+0x28], R4 ;  /* 0x000028040d0095a7 */ /* 0x000ea4000802007f */
[----:B--2---:R-:W-:Y:S05]  /*10550*/  @!P1 BRA `(.L_x_301) ;  /* 0xfffffffc00f09947 */ /* 0x004fea000383ffff */
[----:B------:R-:W-:Y:S05]  /*10560*/  BRA `(.L_x_322) ;  /* 0xfffffff0002c7947 */ /* 0x000fea000383ffff */
.L_x_310:
[----:B------:R-:W-:Y:S01]  /*10570*/  BSSY B0, `(.L_x_323) ;  /* 0x0000006000007945 */ /* 0x000fe20003800000 */
[----:B------:R-:W-:-:S07]  /*10580*/  IMAD.MOV.U32 R2, RZ, RZ, -0x1 ;  /* 0xffffffffff027424 */ /* 0x000fce00078e00ff */
[----:B------:R-:W-:Y:S05]  /*10590*/  WARPSYNC.COLLECTIVE R2, `(.L_x_324) ;  /* 0x00000000020c7348 */ /* 0x000fea0003c00000 */
[----:B------:R-:W-:Y:S02]  /*105a0*/  ELECT P1, UR62, PT ;  /* 0x00000000003e782f */ /* 0x000fe40003820000 */
[----:B------:R-:W-:Y:S01]  /*105b0*/  MOV R2, UR62 ;  /* 0x0000003e00027c02 */ /* 0x000fe20008000f00 */
[----:B------:R-:W-:Y:S10]  /*105c0*/  ENDCOLLECTIVE ;  /* 0x000000000000791b */ /* 0x000ff40003800000 */
.L_x_324:
[----:B------:R-:W-:Y:S05]  /*105d0*/  BSYNC B0 ;  /* 0x0000000000007941 */ /* 0x000fea0003800000 */
.L_x_323:
[----:B------:R-:W-:Y:S01]  /*105e0*/  PLOP3.LUT P0, PT, P1, PT, PT, 0x80, 0x0 ;  /* 0x000000000000781c */ /* 0x000fe20000f0f070 */
[----:B------:R-:W-:-:S12]  /*105f0*/  BRA `(.L_x_325) ;  /* 0xfffffff800947947 */ /* 0x000fd8000383ffff */
.L_x_314:
[----:B0-----:R0:W1:Y:S02]  /*10600*/  SYNCS.PHASECHK.TRANS64.TRYWAIT P0, [R7+URZ], R2 ;  /* 0x00000002070075a7 */ /* 0x001064000800017f */
[----:B-1----:R-:W-:Y:S05]  /*10610*/  @!P0 NANOSLEEP.SYNCS 0x989680 ;  /* 0x009896800000895d */ /* 0x002fea0003900000 */
[----:B------:R-:W1:Y:S02]  /*10620*/  @!P0 SYNCS.PHASECHK.TRANS64 P0, [R7+URZ], R2 ;  /* 0x00000002070085a7 */ /* 0x000e64000800007f */
[----:B-1----:R-:W-:Y:S05]  /*10630*/  @!P0 BRA `(.L_x_314) ;  /* 0xfffffffc00f08947 */ /* 0x002fea000383ffff */
[----:B------:R-:W-:Y:S05]  /*10640*/  BRA `(.L_x_326) ;  /* 0xfffffff800d87947 */ /* 0x000fea000383ffff */
.L_x_315:
[----:B0-----:R0:W1:Y:S02]  /*10650*/  SYNCS.PHASECHK.TRANS64.TRYWAIT P0, [R9+URZ], R4 ;  /* 0x00000004090075a7 */ /* 0x001064000800017f */
[----:B-1----:R-:W-:Y:S05]  /*10660*/  @!P0 NANOSLEEP.SYNCS 0x989680 ;  /* 0x009896800000895d */ /* 0x002fea0003900000 */
[----:B------:R-:W1:Y:S02]  /*10670*/  @!P0 SYNCS.PHASECHK.TRANS64 P0, [R9+URZ], R4 ;  /* 0x00000004090085a7 */ /* 0x000e64000800007f */
[----:B-1----:R-:W-:Y:S05]  /*10680*/  @!P0 BRA `(.L_x_315) ;  /* 0xfffffffc00f08947 */ /* 0x002fea000383ffff */
[----:B------:R-:W-:Y:S05]  /*10690*/  BRA `(.L_x_327) ;  /* 0xfffffff800e87947 */ /* 0x000fea000383ffff */
.L_x_316:
[----:B0-----:R0:W1:Y:S02]  /*106a0*/  SYNCS.PHASECHK.TRANS64.TRYWAIT P0, [R6+URZ], R5 ;  /* 0x00000005060075a7 */ /* 0x001064000800017f */
[----:B-1----:R-:W-:Y:S05]  /*106b0*/  @!P0 NANOSLEEP.SYNCS 0x989680 ;  /* 0x009896800000895d */ /* 0x002fea0003900000 */
[----:B------:R-:W1:Y:S02]  /*106c0*/  @!P0 SYNCS.PHASECHK.TRANS64 P0, [R6+URZ], R5 ;  /* 0x00000005060085a7 */ /* 0x000e64000800007f */
[----:B-1----:R-:W-:Y:S05]  /*106d0*/  @!P0 BRA `(.L_x_316) ;  /* 0xfffffffc00f08947 */ /* 0x002fea000383ffff */
[----:B------:R-:W-:Y:S05]  /*106e0*/  BRA `(.L_x_328) ;  /* 0xfffffff800f87947 */ /* 0x000fea000383ffff */
.L_x_317:
[----:B-1----:R1:W2:Y:S02]  /*106f0*/  SYNCS.PHASECHK.TRANS64.TRYWAIT P0, [R9+URZ], R4 ;  /* 0x00000004090075a7 */ /* 0x0022a4000800017f */
[----:B--2---:R-:W-:Y:S05]  /*10700*/  @!P0 NANOSLEEP.SYNCS 0x989680 ;  /* 0x009896800000895d */ /* 0x004fea0003900000 */
[----:B------:R-:W2:Y:S02]  /*10710*/  @!P0 SYNCS.PHASECHK.TRANS64 P0, [R9+URZ], R4 ;  /* 0x00000004090085a7 */ /* 0x000ea4000800007f */
[----:B--2---:R-:W-:Y:S05]  /*10720*/  @!P0 BRA `(.L_x_317) ;  /* 0xfffffffc00f08947 */ /* 0x004fea000383ffff */
[----:B------:R-:W-:Y:S05]  /*10730*/  BRA `(.L_x_329) ;  /* 0xfffffffc00007947 */ /* 0x000fea000383ffff */
.L_x_330:
[----:B------:R-:W-:-:S00]  /*10740*/  BRA `(.L_x_330) ;  /* 0xfffffffc00fc7947 */ /* 0x000fc0000383ffff */
[----:B------:R-:W-:-:S00]  /*10750*/  NOP ;  /* 0x0000000000007918 */ /* 0x000fc00000000000 */
        /* <DEDUP_REMOVED lines=10> */
.L_x_331:


//--------------------- .nv.shared._ZN7cutlass13device_kernelINS_4gemm6kernel13GemmUniversalIN4cute5tupleIJiiiiEEENS1_10collective13CollectiveMmaINS1_37MainloopSm90TmaGmmaWarpSpecializedFP8ILi5ENS5_IJNS4_1CILi1EEESB_SB_EEENS1_35KernelTmaWarpSpecializedCooperativeEEENS5_IJNSA_ILi256EEENSA_ILi128EEESG_EEENS_12float_e4m3_tENS5_IJlSB_lEEESI_SJ_NS4_8TiledMMAINS4_8MMA_AtomIJNS4_4SM904GMMA31MMA_64x128x32_F32E4M3E4M3_SS_TNILNSN_7ScaleInE1ELSP_1EEEEEENS4_6LayoutINS5_IJNSA_ILi2EEESB_SB_EEENS5_IJSB_NSA_ILi0EEESV_EEEEENS5_IJNS4_10UnderscoreESY_SY_EEEEENS4_13SM90_TMA_LOADENS4_14ComposedLayoutINS4_7SwizzleILi3ELi4ELi3EEENS4_18smem_ptr_flag_bitsILi8EEENSS_INS5_IJNSA_ILi8EEESG_EEENS5_IJSG_SB_EEEEEEEvNS4_8identityES11_S1B_vS1C_EENS_8epilogue10collective6detail29Sm90TmaWarpSpecializedAdapterINS1F_15DefaultEpilogueISI_SJ_SJ_NS1E_6thread17LinearCombinationISI_Li1EffLNS1J_9ScaleType4KindE0ELNS_15FloatRoundStyleE2ESI_EENS1_15EpilogueDefaultEEEEEvvEEEEvNT_6ParamsE --------------------------
	.section	.nv.shared._ZN7cutlass13device_kernelINS_4gemm6kernel13GemmUniversalIN4cute5tupleIJiiiiEEENS1_10collective13CollectiveMmaINS1_37MainloopSm90TmaGmmaWarpSpecializedFP8ILi5ENS5_IJNS4_1CILi1EEESB_SB_EEENS1_35KernelTmaWarpSpecializedCooperativeEEENS5_IJNSA_ILi256EEENSA_ILi128EEESG_EEENS_12float_e4m3_tENS5_IJlSB_lEEESI_SJ_NS4_8TiledMMAINS4_8MMA_AtomIJNS4_4SM904GMMA31MMA_64x128x32_F32E4M3E4M3_SS_TNILNSN_7ScaleInE1ELSP_1EEEEEENS4_6LayoutINS5_IJNSA_ILi2EEESB_SB_EEENS5_IJSB_NSA_ILi0EEESV_EEEEENS5_IJNS4_10UnderscoreESY_SY_EEEEENS4_13SM90_TMA_LOADENS4_14ComposedLayoutINS4_7SwizzleILi3ELi4ELi3EEENS4_18smem_ptr_flag_bitsILi8EEENSS_INS5_IJNSA_ILi8EEESG_EEENS5_IJSG_SB_EEEEEEEvNS4_8identityES11_S1B_vS1C_EENS_8epilogue10collective6detail29Sm90TmaWarpSpecializedAdapterINS1F_15DefaultEpilogueISI_SJ_SJ_NS1E_6thread17LinearCombinationISI_Li1EffLNS1J_9ScaleType4KindE0ELNS_15FloatRoundStyleE2ESI_EENS1_15EpilogueDefaultEEEEEvvEEEEvNT_6ParamsE,"aw",@nobits
	.sectionflags	@""
	.align	16
	.zero		1024


//--------------------- .nv.shared.reserved.0     --------------------------
	.section	.nv.shared.reserved.0,"aw",@nobits
	.weak		__nv_reservedSMEM_offset_0_alias
	.size		__nv_reservedSMEM_offset_0_alias, 0, 0
	.other		__nv_reservedSMEM_offset_0_alias,@"STO_CUDA_RESERVED_SHARED STV_DEFAULT"
__nv_reservedSMEM_offset_0_alias:
	.zero		0


//--------------------- .nv.global                --------------------------
	.section	.nv.global,"aw",@nobits
.nv.global:
	.type		_ZN40_INTERNAL_39476c7b_4_k_cu_a5df0796_263574cute1_E,@object
	.size		_ZN40_INTERNAL_39476c7b_4_k_cu_a5df0796_263574cute1_E,(_ZN40_INTERNAL_39476c7b_4_k_cu_a5df0796_263574cuda3std3__45__cpo6cbeginE - _ZN40_INTERNAL_39476c7b_4_k_cu_a5df0796_263574cute1_E)
_ZN40_INTERNAL_39476c7b_4_k_cu_a5df0796_263574cute1_E:
	.zero		1
	.type		_ZN40_INTERNAL_39476c7b_4_k_cu_a5df0796_263574cuda3std3__45__cpo6cbeginE,@object
	.size		_ZN40_INTERNAL_39476c7b_4_k_cu_a5df0796_263574cuda3std3__45__cpo6cbeginE,(_ZN40_INTERNAL_39476c7b_4_k_cu_a5df0796_263574cuda3std3__48in_placeE - _ZN40_INTERNAL_39476c7b_4_k_cu_a5df0796_263574cuda3std3__45__cpo6cbeginE)
_ZN40_INTERNAL_39476c7b_4_k_cu_a5df0796_263574cuda3std3__45__cpo6cbeginE:
	.zero		1
	.type		_ZN40_INTERNAL_39476c7b_4_k_cu_a5df0796_263574cuda3std3__48in_placeE,@object
	.size		_ZN40_INTERNAL_39476c7b_4_k_cu_a5df0796_263574cuda3std3__48in_placeE,(_ZN40_INTERNAL_39476c7b_4_k_cu_a5df0796_263574cuda3std6ranges3__45__cpo9iter_moveE - _ZN40_INTERNAL_39476c7b_4_k_cu_a5df0796_263574cuda3std3__48in_placeE)
_ZN40_INTERNAL_39476c7b_4_k_cu_a5df0796_263574cuda3std3__48in_placeE:
	.zero		1
	.type		_ZN40_INTERNAL_39476c7b_4_k_cu_a5df0796_263574cuda3std6ranges3__45__cpo9iter_moveE,@object
	.size		_ZN40_INTERNAL_39476c7b_4_k_cu_a5df0796_263574cuda3std6ranges3__45__cpo9iter_moveE,(_ZN40_INTERNAL_39476c7b_4_k_cu_a5df0796_263574cuda3std3__45__cpo5beginE - _ZN40_INTERNAL_39476c7b_4_k_cu_a5df0796_263574cuda3std6ranges3__45__cpo9iter_moveE)
_ZN40_INTERNAL_39476c7b_4_k_cu_a5df0796_263574cuda3std6ranges3__45__cpo9iter_moveE:
	.zero		1
	.type		_ZN40_INTERNAL_39476c7b_4_k_cu_a5df0796_263574cuda3std3__45__cpo5beginE,@object
	.size		_ZN40_INTERNAL_39476c7b_4_k_cu_a5df0796_263574cuda3std3__45__cpo5beginE,(_ZN40_INTERNAL_39476c7b_4_k_cu_a5df0796_263574cuda3std3__442_GLOBAL__N__39476c7b_4_k_cu_a5df0796_263576ignoreE - _ZN40_INTERNAL_39476c7b_4_k_cu_a5df0796_263574cuda3std3__45__cpo5beginE)
_ZN40_INTERNAL_39476c7b_4_k_cu_a5df0796_263574cuda3std3__45__cpo5beginE:
	.zero		1
	.type		_ZN40_INTERNAL_39476c7b_4_k_cu_a5df0796_263574cuda3std3__442_GLOBAL__N__39476c7b_4_k_cu_a5df0796_263576ignoreE,@object
	.size		_ZN40_INTERNAL_39476c7b_4_k_cu_a5df0796_263574cuda3std3__442_GLOBAL__N__39476c7b_4_k_cu_a5df0796_263576ignoreE,(_ZN40_INTERNAL_39476c7b_4_k_cu_a5df0796_263574cute7productE - _ZN40_INTERNAL_39476c7b_4_k_cu_a5df0796_263574cuda3std3__442_GLOBAL__N__39476c7b_4_k_cu_a5df0796_263576ignoreE)
_ZN40_INTERNAL_39476c7b_4_k_cu_a5df0796_263574cuda3std3__442_GLOBAL__N__39476c7b_4_k_cu_a5df0796_263576ignoreE:
	.zero		1
	.type		_ZN40_INTERNAL_39476c7b_4_k_cu_a5df0796_263574cute7productE,@object
	.size		_ZN40_INTERNAL_39476c7b_4_k_cu_a5df0796_263574cute7productE,(_ZN40_INTERNAL_39476c7b_4_k_cu_a5df0796_263574cuda3std3__45__cpo3endE - _ZN40_INTERNAL_39476c7b_4_k_cu_a5df0796_263574cute7productE)
_ZN40_INTERNAL_39476c7b_4_k_cu_a5df0796_263574cute7productE:
	.zero		1
	.type		_ZN40_INTERNAL_39476c7b_4_k_cu_a5df0796_263574cuda3std3__45__cpo3endE,@object
	.size		_ZN40_INTERNAL_39476c7b_4_k_cu_a5df0796_263574cuda3std3__45__cpo3endE,(_ZN40_INTERNAL_39476c7b_4_k_cu_a5df0796_263574cuda3std3__419piecewise_constructE - _ZN40_INTERNAL_39476c7b_4_k_cu_a5df0796_263574cuda3std3__45__cpo3endE)
_ZN40_INTERNAL_39476c7b_4_k_cu_a5df0796_263574cuda3std3__45__cpo3endE:
	.zero		1
	.type		_ZN40_INTERNAL_39476c7b_4_k_cu_a5df0796_263574cuda3std3__419piecewise_constructE,@object
	.size		_ZN40_INTERNAL_39476c7b_4_k_cu_a5df0796_263574cuda3std3__419piecewise_constructE,(_ZN40_INTERNAL_39476c7b_4_k_cu_a5df0796_263574cuda3std3__45__cpo4cendE - _ZN40_INTERNAL_39476c7b_4_k_cu_a5df0796_263574cuda3std3__419piecewise_constructE)
_ZN40_INTERNAL_39476c7b_4_k_cu_a5df0796_263574cuda3std3__419piecewise_constructE:
	.zero		1
	.type		_ZN40_INTERNAL_39476c7b_4_k_cu_a5df0796_263574cuda3std3__45__cpo4cendE,@object
	.size		_ZN40_INTERNAL_39476c7b_4_k_cu_a5df0796_263574cuda3std3__45__cpo4cendE,(_ZN40_INTERNAL_39476c7b_4_k_cu_a5df0796_263574cuda3std6ranges3__45__cpo4swapE - _ZN40_INTERNAL_39476c7b_4_k_cu_a5df0796_263574cuda3std3__45__cpo4cendE)
_ZN40_INTERNAL_39476c7b_4_k_cu_a5df0796_263574cuda3std3__45__cpo4cendE:
	.zero		1
	.type		_ZN40_INTERNAL_39476c7b_4_k_cu_a5df0796_263574cuda3std6ranges3__45__cpo4swapE,@object
	.size		_ZN40_INTERNAL_39476c7b_4_k_cu_a5df0796_263574cuda3std6ranges3__45__cpo4swapE,(.L_7 - _ZN40_INTERNAL_39476c7b_4_k_cu_a5df0796_263574cuda3std6ranges3__45__cpo4swapE)
_ZN40_INTERNAL_39476c7b_4_k_cu_a5df0796_263574cuda3std6ranges3__45__cpo4swapE:
	.zero		1
.L_7:


//--------------------- .nv.constant0._ZN7cutlass13device_kernelINS_4gemm6kernel13GemmUniversalIN4cute5tupleIJiiiiEEENS1_10collective13CollectiveMmaINS1_37MainloopSm90TmaGmmaWarpSpecializedFP8ILi5ENS5_IJNS4_1CILi1EEESB_SB_EEENS1_35KernelTmaWarpSpecializedCooperativeEEENS5_IJNSA_ILi256EEENSA_ILi128EEESG_EEENS_12float_e4m3_tENS5_IJlSB_lEEESI_SJ_NS4_8TiledMMAINS4_8MMA_AtomIJNS4_4SM904GMMA31MMA_64x128x32_F32E4M3E4M3_SS_TNILNSN_7ScaleInE1ELSP_1EEEEEENS4_6LayoutINS5_IJNSA_ILi2EEESB_SB_EEENS5_IJSB_NSA_ILi0EEESV_EEEEENS5_IJNS4_10UnderscoreESY_SY_EEEEENS4_13SM90_TMA_LOADENS4_14ComposedLayoutINS4_7SwizzleILi3ELi4ELi3EEENS4_18smem_ptr_flag_bitsILi8EEENSS_INS5_IJNSA_ILi8EEESG_EEENS5_IJSG_SB_EEEEEEEvNS4_8identityES11_S1B_vS1C_EENS_8epilogue10collective6detail29Sm90TmaWarpSpecializedAdapterINS1F_15DefaultEpilogueISI_SJ_SJ_NS1E_6thread17LinearCombinationISI_Li1EffLNS1J_9ScaleType4KindE0ELNS_15FloatRoundStyleE2ESI_EENS1_15EpilogueDefaultEEEEEvvEEEEvNT_6ParamsE --------------------------
	.section	.nv.constant0._ZN7cutlass13device_kernelINS_4gemm6kernel13GemmUniversalIN4cute5tupleIJiiiiEEENS1_10collective13CollectiveMmaINS1_37MainloopSm90TmaGmmaWarpSpecializedFP8ILi5ENS5_IJNS4_1CILi1EEESB_SB_EEENS1_35KernelTmaWarpSpecializedCooperativeEEENS5_IJNSA_ILi256EEENSA_ILi128EEESG_EEENS_12float_e4m3_tENS5_IJlSB_lEEESI_SJ_NS4_8TiledMMAINS4_8MMA_AtomIJNS4_4SM904GMMA31MMA_64x128x32_F32E4M3E4M3_SS_TNILNSN_7ScaleInE1ELSP_1EEEEEENS4_6LayoutINS5_IJNSA_ILi2EEESB_SB_EEENS5_IJSB_NSA_ILi0EEESV_EEEEENS5_IJNS4_10UnderscoreESY_SY_EEEEENS4_13SM90_TMA_LOADENS4_14ComposedLayoutINS4_7SwizzleILi3ELi4ELi3EEENS4_18smem_ptr_flag_bitsILi8EEENSS_INS5_IJNSA_ILi8EEESG_EEENS5_IJSG_SB_EEEEEEEvNS4_8identityES11_S1B_vS1C_EENS_8epilogue10collective6detail29Sm90TmaWarpSpecializedAdapterINS1F_15DefaultEpilogueISI_SJ_SJ_NS1E_6thread17LinearCombinationISI_Li1EffLNS1J_9ScaleType4KindE0ELNS_15FloatRoundStyleE2ESI_EENS1_15EpilogueDefaultEEEEEvvEEEEvNT_6ParamsE,"a",@progbits
	.sectionflags	@""
	.align	4
.nv.constant0._ZN7cutlass13device_kernelINS_4gemm6kernel13GemmUniversalIN4cute5tupleIJiiiiEEENS1_10collective13CollectiveMmaINS1_37MainloopSm90TmaGmmaWarpSpecializedFP8ILi5ENS5_IJNS4_1CILi1EEESB_SB_EEENS1_35KernelTmaWarpSpecializedCooperativeEEENS5_IJNSA_ILi256EEENSA_ILi128EEESG_EEENS_12float_e4m3_tENS5_IJlSB_lEEESI_SJ_NS4_8TiledMMAINS4_8MMA_AtomIJNS4_4SM904GMMA31MMA_64x128x32_F32E4M3E4M3_SS_TNILNSN_7ScaleInE1ELSP_1EEEEEENS4_6LayoutINS5_IJNSA_ILi2EEESB_SB_EEENS5_IJSB_NSA_ILi0EEESV_EEEEENS5_IJNS4_10UnderscoreESY_SY_EEEEENS4_13SM90_TMA_LOADENS4_14ComposedLayoutINS4_7SwizzleILi3ELi4ELi3EEENS4_18smem_ptr_flag_bitsILi8EEENSS_INS5_IJNSA_ILi8EEESG_EEENS5_IJSG_SB_EEEEEEEvNS4_8identityES11_S1B_vS1C_EENS_8epilogue10collective6detail29Sm90TmaWarpSpecializedAdapterINS1F_15DefaultEpilogueISI_SJ_SJ_NS1E_6thread17LinearCombinationISI_Li1EffLNS1J_9ScaleType4KindE0ELNS_15FloatRoundStyleE2ESI_EENS1_15EpilogueDefaultEEEEEvvEEEEvNT_6ParamsE:
	.zero		1664


//--------------------- SYMBOLS --------------------------

	.type		.nv.reservedSmem.offset0,@object
	.size		.nv.reservedSmem.offset0,0x4
